// auto-generated by cutlass_sweep.gemm — config: {"arch": "sm_90", "cluster_m": 1, "cluster_n": 1, "dtype": "bf16", "dtype_b": "bf16", "layout": "nt", "stages": 4, "tile_k": 32, "tile_m": 256, "tile_n": 128}
#include "cutlass/cutlass.h"
#include "cutlass/gemm/collective/collective_builder.hpp"
#include "cutlass/gemm/device/gemm_universal_adapter.h"
#include "cutlass/gemm/kernel/gemm_universal.hpp"
#include "cutlass/epilogue/collective/collective_builder.hpp"

using ElemA = cutlass::bfloat16_t;
using ElemB = cutlass::bfloat16_t;
using ElemCD = cutlass::bfloat16_t;
using Acc  = float;
using TileShape    = cute::Shape<cute::_256, cute::_128, cute::_32>;
using ClusterShape = cute::Shape<cute::_1, cute::_1, cute::_1>;

using CollectiveEpilogue = typename cutlass::epilogue::collective::CollectiveBuilder<
    cutlass::arch::Sm90, cutlass::arch::OpClassTensorOp,
    TileShape, ClusterShape,
    cutlass::epilogue::collective::EpilogueTileAuto,
    Acc, Acc,
    ElemCD, cutlass::layout::RowMajor, 128 / cutlass::sizeof_bits<ElemCD>::value,
    ElemCD, cutlass::layout::RowMajor, 128 / cutlass::sizeof_bits<ElemCD>::value,
    cutlass::epilogue::collective::EpilogueScheduleAuto
  >::CollectiveOp;

using CollectiveMainloop = typename cutlass::gemm::collective::CollectiveBuilder<
    cutlass::arch::Sm90, cutlass::arch::OpClassTensorOp,
    ElemA, cutlass::layout::RowMajor, 128 / cutlass::sizeof_bits<ElemA>::value,
    ElemB, cutlass::layout::ColumnMajor, 128 / cutlass::sizeof_bits<ElemB>::value,
    Acc,
    TileShape, ClusterShape,
    cutlass::gemm::collective::StageCount<4>,
    cutlass::gemm::collective::KernelScheduleAuto
  >::CollectiveOp;

using GemmKernel = cutlass::gemm::kernel::GemmUniversal<
    cute::Shape<int,int,int,int>,
    CollectiveMainloop,
    CollectiveEpilogue
>;
using Gemm = cutlass::gemm::device::GemmUniversalAdapter<GemmKernel>;

// Force the device kernel symbol into the cubin without needing a host main.
auto* _anchor = &cutlass::device_kernel<GemmKernel>;


// ===== COMPILED SASS (sm_90a) =====

	.target	sm_90a

	.elftype	@"ET_EXEC"


//--------------------- .note.nv.tkinfo           --------------------------
	.section	.note.nv.tkinfo,"",@"SHT_NOTE"
	.sectionflags	@"SHF_NOTE_NV_TKINFO"
	.tkinfo
        /*0018*/ 	.word	0x00000002
        /*0030*/ 	.string	""
        /*0030*/ 	.string	"ptxas"
        /*0030*/ 	.string	"Cuda compilation tools, release 13.0, V13.0.88"
        /*0030*/ 	.string	"Build cuda_13.0.r13.0/compiler.36424714_0"
        /*0030*/ 	.string	"-arch sm_90a -m 64 "



//--------------------- .note.nv.cuinfo           --------------------------
	.section	.note.nv.cuinfo,"",@"SHT_NOTE"
	.sectionflags	@"SHF_NOTE_NV_CUINFO"
        /*0018*/ 	.short	0x0002
        /*001a*/ 	.short	0x005a
        /*001c*/ 	.short	0x0082
	.zero		2


//--------------------- .nv.info                  --------------------------
	.section	.nv.info,"",@"SHT_CUDA_INFO"
	.align	4


	//----- nvinfo : EIATTR_REGCOUNT
	.align		4
        /*0000*/ 	.byte	0x04, 0x2f
        /*0002*/ 	.short	(.L_15 - .L_14)
	.align		4
.L_14:
        /*0004*/ 	.word	index@(_ZN7cutlass13device_kernelINS_4gemm6kernel13GemmUniversalIN4cute5tupleIJiiiiEEENS1_10collective13CollectiveMmaINS1_34MainloopSm90TmaGmmaWarpSpecializedILi4ENS5_IJNS4_1CILi1EEESB_SB_EEENS1_35KernelTmaWarpSpecializedCooperativeEEENS5_IJNSA_ILi256EEENSA_ILi128EEENSA_ILi32EEEEEENS_10bfloat16_tENS5_IJlSB_lEEESJ_SK_NS4_8TiledMMAINS4_8MMA_AtomIJNS4_4SM904GMMA28MMA_64x128x16_F32BF16BF16_SSILNSO_5MajorE0ELSQ_0ELNSO_7ScaleInE1ELSR_1EEEEEENS4_6LayoutINS5_IJNSA_ILi2EEESB_SB_EEENS5_IJSB_NSA_ILi0EEESX_EEEEENS5_IJNS4_10UnderscoreES10_S10_EEEEENS4_13SM90_TMA_LOADENS4_14ComposedLayoutINS4_7SwizzleILi2ELi4ELi3EEENS4_18smem_ptr_flag_bitsILi16EEENSU_INS5_IJNSA_ILi8EEESH_EEENS5_IJSH_SB_EEEEEEEvNS4_8identityES13_S1D_vS1E_EENS_8epilogue10collective6detail29Sm90TmaWarpSpecializedAdapterINS1H_15DefaultEpilogueISJ_SK_SK_NS1G_6thread17LinearCombinationISJ_Li1EffLNS1L_9ScaleType4KindE0ELNS_15FloatRoundStyleE2ESJ_EENS1_15EpilogueDefaultEEEEEvvEEEEvNT_6ParamsE)
        /*0008*/ 	.word	0x000000a8


	//----- nvinfo : EIATTR_FRAME_SIZE
	.align		4
.L_15:
        /*000c*/ 	.byte	0x04, 0x11
        /*000e*/ 	.short	(.L_17 - .L_16)
	.align		4
.L_16:
        /*0010*/ 	.word	index@(_ZN7cutlass13device_kernelINS_4gemm6kernel13GemmUniversalIN4cute5tupleIJiiiiEEENS1_10collective13CollectiveMmaINS1_34MainloopSm90TmaGmmaWarpSpecializedILi4ENS5_IJNS4_1CILi1EEESB_SB_EEENS1_35KernelTmaWarpSpecializedCooperativeEEENS5_IJNSA_ILi256EEENSA_ILi128EEENSA_ILi32EEEEEENS_10bfloat16_tENS5_IJlSB_lEEESJ_SK_NS4_8TiledMMAINS4_8MMA_AtomIJNS4_4SM904GMMA28MMA_64x128x16_F32BF16BF16_SSILNSO_5MajorE0ELSQ_0ELNSO_7ScaleInE1ELSR_1EEEEEENS4_6LayoutINS5_IJNSA_ILi2EEESB_SB_EEENS5_IJSB_NSA_ILi0EEESX_EEEEENS5_IJNS4_10UnderscoreES10_S10_EEEEENS4_13SM90_TMA_LOADENS4_14ComposedLayoutINS4_7SwizzleILi2ELi4ELi3EEENS4_18smem_ptr_flag_bitsILi16EEENSU_INS5_IJNSA_ILi8EEESH_EEENS5_IJSH_SB_EEEEEEEvNS4_8identityES13_S1D_vS1E_EENS_8epilogue10collective6detail29Sm90TmaWarpSpecializedAdapterINS1H_15DefaultEpilogueISJ_SK_SK_NS1G_6thread17LinearCombinationISJ_Li1EffLNS1L_9ScaleType4KindE0ELNS_15FloatRoundStyleE2ESJ_EENS1_15EpilogueDefaultEEEEEvvEEEEvNT_6ParamsE)
        /*0014*/ 	.word	0x00000000


	//----- nvinfo : EIATTR_MIN_STACK_SIZE
	.align		4
.L_17:
        /*0018*/ 	.byte	0x04, 0x12
        /*001a*/ 	.short	(.L_19 - .L_18)
	.align		4
.L_18:
        /*001c*/ 	.word	index@(_ZN7cutlass13device_kernelINS_4gemm6kernel13GemmUniversalIN4cute5tupleIJiiiiEEENS1_10collective13CollectiveMmaINS1_34MainloopSm90TmaGmmaWarpSpecializedILi4ENS5_IJNS4_1CILi1EEESB_SB_EEENS1_35KernelTmaWarpSpecializedCooperativeEEENS5_IJNSA_ILi256EEENSA_ILi128EEENSA_ILi32EEEEEENS_10bfloat16_tENS5_IJlSB_lEEESJ_SK_NS4_8TiledMMAINS4_8MMA_AtomIJNS4_4SM904GMMA28MMA_64x128x16_F32BF16BF16_SSILNSO_5MajorE0ELSQ_0ELNSO_7ScaleInE1ELSR_1EEEEEENS4_6LayoutINS5_IJNSA_ILi2EEESB_SB_EEENS5_IJSB_NSA_ILi0EEESX_EEEEENS5_IJNS4_10UnderscoreES10_S10_EEEEENS4_13SM90_TMA_LOADENS4_14ComposedLayoutINS4_7SwizzleILi2ELi4ELi3EEENS4_18smem_ptr_flag_bitsILi16EEENSU_INS5_IJNSA_ILi8EEESH_EEENS5_IJSH_SB_EEEEEEEvNS4_8identityES13_S1D_vS1E_EENS_8epilogue10collective6detail29Sm90TmaWarpSpecializedAdapterINS1H_15DefaultEpilogueISJ_SK_SK_NS1G_6thread17LinearCombinationISJ_Li1EffLNS1L_9ScaleType4KindE0ELNS_15FloatRoundStyleE2ESJ_EENS1_15EpilogueDefaultEEEEEvvEEEEvNT_6ParamsE)
        /*0020*/ 	.word	0x00000000
.L_19:


//--------------------- .nv.compat                --------------------------
	.section	.nv.compat,"",@"SHT_CUDA_COMPAT_INFO"
	.align	4
        /*0000*/ 	.byte	0x02, 0x09, 0x01, 0x00, 0x02, 0x02, 0x04, 0x00, 0x02, 0x05, 0x05, 0x00, 0x03, 0x07, 0x01, 0x01
        /*0010*/ 	.byte	0x02, 0x03, 0x01, 0x00, 0x02, 0x06, 0x01, 0x00, 0x04, 0x0b, 0x08, 0x00, 0x00, 0x00, 0x00, 0x00
        /*0020*/ 	.byte	0x00, 0x00, 0x00, 0x00


//--------------------- .nv.info._ZN7cutlass13device_kernelINS_4gemm6kernel13GemmUniversalIN4cute5tupleIJiiiiEEENS1_10collective13CollectiveMmaINS1_34MainloopSm90TmaGmmaWarpSpecializedILi4ENS5_IJNS4_1CILi1EEESB_SB_EEENS1_35KernelTmaWarpSpecializedCooperativeEEENS5_IJNSA_ILi256EEENSA_ILi128EEENSA_ILi32EEEEEENS_10bfloat16_tENS5_IJlSB_lEEESJ_SK_NS4_8TiledMMAINS4_8MMA_AtomIJNS4_4SM904GMMA28MMA_64x128x16_F32BF16BF16_SSILNSO_5MajorE0ELSQ_0ELNSO_7ScaleInE1ELSR_1EEEEEENS4_6LayoutINS5_IJNSA_ILi2EEESB_SB_EEENS5_IJSB_NSA_ILi0EEESX_EEEEENS5_IJNS4_10UnderscoreES10_S10_EEEEENS4_13SM90_TMA_LOADENS4_14ComposedLayoutINS4_7SwizzleILi2ELi4ELi3EEENS4_18smem_ptr_flag_bitsILi16EEENSU_INS5_IJNSA_ILi8EEESH_EEENS5_IJSH_SB_EEEEEEEvNS4_8identityES13_S1D_vS1E_EENS_8epilogue10collective6detail29Sm90TmaWarpSpecializedAdapterINS1H_15DefaultEpilogueISJ_SK_SK_NS1G_6thread17LinearCombinationISJ_Li1EffLNS1L_9ScaleType4KindE0ELNS_15FloatRoundStyleE2ESJ_EENS1_15EpilogueDefaultEEEEEvvEEEEvNT_6ParamsE --------------------------
	.section	.nv.info._ZN7cutlass13device_kernelINS_4gemm6kernel13GemmUniversalIN4cute5tupleIJiiiiEEENS1_10collective13CollectiveMmaINS1_34MainloopSm90TmaGmmaWarpSpecializedILi4ENS5_IJNS4_1CILi1EEESB_SB_EEENS1_35KernelTmaWarpSpecializedCooperativeEEENS5_IJNSA_ILi256EEENSA_ILi128EEENSA_ILi32EEEEEENS_10bfloat16_tENS5_IJlSB_lEEESJ_SK_NS4_8TiledMMAINS4_8MMA_AtomIJNS4_4SM904GMMA28MMA_64x128x16_F32BF16BF16_SSILNSO_5MajorE0ELSQ_0ELNSO_7ScaleInE1ELSR_1EEEEEENS4_6LayoutINS5_IJNSA_ILi2EEESB_SB_EEENS5_IJSB_NSA_ILi0EEESX_EEEEENS5_IJNS4_10UnderscoreES10_S10_EEEEENS4_13SM90_TMA_LOADENS4_14ComposedLayoutINS4_7SwizzleILi2ELi4ELi3EEENS4_18smem_ptr_flag_bitsILi16EEENSU_INS5_IJNSA_ILi8EEESH_EEENS5_IJSH_SB_EEEEEEEvNS4_8identityES13_S1D_vS1E_EENS_8epilogue10collective6detail29Sm90TmaWarpSpecializedAdapterINS1H_15DefaultEpilogueISJ_SK_SK_NS1G_6thread17LinearCombinationISJ_Li1EffLNS1L_9ScaleType4KindE0ELNS_15FloatRoundStyleE2ESJ_EENS1_15EpilogueDefaultEEEEEvvEEEEvNT_6ParamsE,"",@"SHT_CUDA_INFO"
	.sectionflags	@""
	.align	4


	//----- nvinfo : EIATTR_CUDA_API_VERSION
	.align		4
        /*0000*/ 	.byte	0x04, 0x37
        /*0002*/ 	.short	(.L_21 - .L_20)
.L_20:
        /*0004*/ 	.word	0x00000082


	//----- nvinfo : EIATTR_KPARAM_INFO
	.align		4
.L_21:
        /*0008*/ 	.byte	0x04, 0x17
        /*000a*/ 	.short	(.L_23 - .L_22)
.L_22:
        /*000c*/ 	.word	0x00000000
        /*0010*/ 	.short	0x0000
        /*0012*/ 	.short	0x0070
        /*0014*/ 	.byte	0x00, 0xf0, 0x01, 0x10


	//----- nvinfo : EIATTR_SPARSE_MMA_MASK
	.align		4
.L_23:
        /*0018*/ 	.byte	0x03, 0x50
        /*001a*/ 	.short	0x0000


	//----- nvinfo : EIATTR_MAXREG_COUNT
	.align		4
        /*001c*/ 	.byte	0x03, 0x1b
        /*001e*/ 	.short	0x00a8


	//----- nvinfo : EIATTR_NUM_BARRIERS
	.align		4
        /*0020*/ 	.byte	0x02, 0x4c
        /*0022*/ 	.byte	0x01
	.zero		1


	//----- nvinfo : EIATTR_EXTERNS
	.align		4
        /*0024*/ 	.byte	0x04, 0x0f
        /*0026*/ 	.short	(.L_25 - .L_24)


	//   ....[0]....
	.align		4
.L_24:
        /*0028*/ 	.word	index@(__assertfail)


	//----- nvinfo : EIATTR_MERCURY_ISA_VERSION
	.align		4
.L_25:
        /*002c*/ 	.byte	0x03, 0x5f
        /*002e*/ 	.short	0x0101


	//----- nvinfo : EIATTR_INT_WARP_WIDE_INSTR_OFFSETS
	.align		4
        /*0030*/ 	.byte	0x04, 0x31
        /*0032*/ 	.short	(.L_27 - .L_26)


	//   ....[0]....
.L_26:
        /*0034*/ 	.word	0x000003b0


	//   ....[1]....
        /*0038*/ 	.word	0x000003e0


	//   ....[2]....
        /*003c*/ 	.word	0x000004c0


	//----- nvinfo : EIATTR_COOP_GROUP_MASK_REGIDS
	.align		4
.L_27:
        /*0040*/ 	.byte	0x04, 0x29
        /*0042*/ 	.short	(.L_29 - .L_28)


	//   ....[0]....
.L_28:
        /*0044*/ 	.word	0xffffffff


	//   ....[1]....
        /*0048*/ 	.word	0xffffffff


	//   ....[2]....
        /*004c*/ 	.word	0xffffffff


	//   ....[3]....
        /*0050*/ 	.word	0xffffffff


	//   ....[4]....
        /*0054*/ 	.word	0xffffffff


	//----- nvinfo : EIATTR_COOP_GROUP_INSTR_OFFSETS
	.align		4
.L_29:
        /*0058*/ 	.byte	0x04, 0x28
        /*005a*/ 	.short	(.L_31 - .L_30)


	//   ....[0]....
.L_30:
        /*005c*/ 	.word	0x00000060


	//   ....[1]....
        /*0060*/ 	.word	0x00000070


	//   ....[2]....
        /*0064*/ 	.word	0x00000130


	//   ....[3]....
        /*0068*/ 	.word	0x000002c0


	//   ....[4]....
        /*006c*/ 	.word	0x00000f70


	//----- nvinfo : EIATTR_REG_RECONFIG
	.align		4
.L_31:
        /*0070*/ 	.byte	0x01, 0x54
	.zero		2


	//----- nvinfo : EIATTR_SYSCALL_OFFSETS
	.align		4
        /*0074*/ 	.byte	0x04, 0x46
        /*0076*/ 	.short	(.L_33 - .L_32)


	//   ....[0]....
.L_32:
        /*0078*/ 	.word	0x00001130


	//----- nvinfo : EIATTR_MBARRIER_INSTR_OFFSETS
	.align		4
.L_33:
        /*007c*/ 	.byte	0x04, 0x39
        /*007e*/ 	.short	(.L_35 - .L_34)


	//   ....[0]....
.L_34:
        /*0080*/ 	.word	0x00000230
        /*0084*/ 	.word	0x000000ff
        /*0088*/ 	.word	0x00000000
        /*008c*/ 	.short	0x0100
        /*008e*/ 	.byte	0x08
	.zero		1


	//   ....[1]....
        /*0090*/ 	.word	0x00000240
        /*0094*/ 	.word	0x000000ff
        /*0098*/ 	.word	0x00000020
        /*009c*/ 	.short	0x0100
        /*009e*/ 	.byte	0x08
	.zero		1


	//   ....[2]....
        /*00a0*/ 	.word	0x00000250
        /*00a4*/ 	.word	0x000000ff
        /*00a8*/ 	.word	0x00000008
        /*00ac*/ 	.short	0x0100
        /*00ae*/ 	.byte	0x08
	.zero		1


	//   ....[3]....
        /*00b0*/ 	.word	0x00000260
        /*00b4*/ 	.word	0x000000ff
        /*00b8*/ 	.word	0x00000028
        /*00bc*/ 	.short	0x0100
        /*00be*/ 	.byte	0x08
	.zero		1


	//   ....[4]....
        /*00c0*/ 	.word	0x00000270
        /*00c4*/ 	.word	0x000000ff
        /*00c8*/ 	.word	0x00000010
        /*00cc*/ 	.short	0x0100
        /*00ce*/ 	.byte	0x08
	.zero		1


	//   ....[5]....
        /*00d0*/ 	.word	0x00000280
        /*00d4*/ 	.word	0x000000ff
        /*00d8*/ 	.word	0x00000030
        /*00dc*/ 	.short	0x0100
        /*00de*/ 	.byte	0x08
	.zero		1


	//   ....[6]....
        /*00e0*/ 	.word	0x00000290
        /*00e4*/ 	.word	0x000000ff
        /*00e8*/ 	.word	0x00000018
        /*00ec*/ 	.short	0x0100
        /*00ee*/ 	.byte	0x08
	.zero		1


	//   ....[7]....
        /*00f0*/ 	.word	0x000002a0
        /*00f4*/ 	.word	0x000000ff
        /*00f8*/ 	.word	0x00000038
        /*00fc*/ 	.short	0x0100
        /*00fe*/ 	.byte	0x08
	.zero		1


	//   ....[8]....
        /*0100*/ 	.word	0x00000530
        /*0104*/ 	.word	0x000000ff
        /*0108*/ 	.word	0x00000050
        /*010c*/ 	.short	0x0100
        /*010e*/ 	.byte	0x06
	.zero		1


	//   ....[9]....
        /*0110*/ 	.word	0x00000590
        /*0114*/ 	.word	0x000000ff
        /*0118*/ 	.word	0x00000058
        /*011c*/ 	.short	0x0100
        /*011e*/ 	.byte	0x06
	.zero		1


	//   ....[10]....
        /*0120*/ 	.word	0x000011b0
        /*0124*/ 	.word	0x00000003
        /*0128*/ 	.word	0x00000000
        /*012c*/ 	.short	0x010a
        /*012e*/ 	.byte	0x3f
	.zero		1


	//   ....[11]....
        /*0130*/ 	.word	0x000011f0
        /*0134*/ 	.word	0x00000003
        /*0138*/ 	.word	0x00000000
        /*013c*/ 	.short	0x010a
        /*013e*/ 	.byte	0x3f
	.zero		1


	//   ....[12]....
        /*0140*/ 	.word	0x00001550
        /*0144*/ 	.word	0x000000ff
        /*0148*/ 	.word	0x00000000
        /*014c*/ 	.short	0x010a
        /*014e*/ 	.byte	0x08
	.zero		1


	//   ....[13]....
        /*0150*/ 	.word	0x00001590
        /*0154*/ 	.word	0x000000ff
        /*0158*/ 	.word	0x00000000
        /*015c*/ 	.short	0x010a
        /*015e*/ 	.byte	0x08
	.zero		1


	//   ....[14]....
        /*0160*/ 	.word	0x000017b0
        /*0164*/ 	.word	0x000000ff
        /*0168*/ 	.word	0x00000000
        /*016c*/ 	.short	0x0101
        /*016e*/ 	.byte	0x08
	.zero		1


	//   ....[15]....
        /*0170*/ 	.word	0x00001990
        /*0174*/ 	.word	0x000000ff
        /*0178*/ 	.word	0x00000000
        /*017c*/ 	.short	0x0101
        /*017e*/ 	.byte	0x04
	.zero		1


	//   ....[16]....
        /*0180*/ 	.word	0x0000b250
        /*0184*/ 	.word	0x0000000c
        /*0188*/ 	.word	0x00000020
        /*018c*/ 	.short	0x010a
        /*018e*/ 	.byte	0x3f
	.zero		1


	//   ....[17]....
        /*0190*/ 	.word	0x0000b610
        /*0194*/ 	.word	0x00000005
        /*0198*/ 	.word	0x00000058
        /*019c*/ 	.short	0x0101
        /*019e*/ 	.byte	0x3f
	.zero		1


	//   ....[18]....
        /*01a0*/ 	.word	0x0000bd10
        /*01a4*/ 	.word	0x00000007
        /*01a8*/ 	.word	0x00000000
        /*01ac*/ 	.short	0x010a
        /*01ae*/ 	.byte	0x3f
	.zero		1


	//   ....[19]....
        /*01b0*/ 	.word	0x0000bd90
        /*01b4*/ 	.word	0x00000006
        /*01b8*/ 	.word	0x00000000
        /*01bc*/ 	.short	0x010a
        /*01be*/ 	.byte	0x3f
	.zero		1


	//   ....[20]....
        /*01c0*/ 	.word	0x0000be20
        /*01c4*/ 	.word	0x00000007
        /*01c8*/ 	.word	0x00000000
        /*01cc*/ 	.short	0x010a
        /*01ce*/ 	.byte	0x3f
	.zero		1


	//   ....[21]....
        /*01d0*/ 	.word	0x0000beb0
        /*01d4*/ 	.word	0x00000005
        /*01d8*/ 	.word	0x00000000
        /*01dc*/ 	.short	0x010a
        /*01de*/ 	.byte	0x3f
	.zero		1


	//   ....[22]....
        /*01e0*/ 	.word	0x0000bf10
        /*01e4*/ 	.word	0x00000003
        /*01e8*/ 	.word	0x00000000
        /*01ec*/ 	.short	0x010a
        /*01ee*/ 	.byte	0x3f
	.zero		1


	//   ....[23]....
        /*01f0*/ 	.word	0x0000bf70
        /*01f4*/ 	.word	0x00000004
        /*01f8*/ 	.word	0x00000000
        /*01fc*/ 	.short	0x010a
        /*01fe*/ 	.byte	0x3f
	.zero		1


	//   ....[24]....
        /*0200*/ 	.word	0x0000c040
        /*0204*/ 	.word	0x0000000c
        /*0208*/ 	.word	0x00000020
        /*020c*/ 	.short	0x010a
        /*020e*/ 	.byte	0x3f
	.zero		1


	//   ....[25]....
        /*0210*/ 	.word	0x0000c110
        /*0214*/ 	.word	0x00000007
        /*0218*/ 	.word	0x00000000
        /*021c*/ 	.short	0x010a
        /*021e*/ 	.byte	0x3f
	.zero		1


	//   ....[26]....
        /*0220*/ 	.word	0x0000c160
        /*0224*/ 	.word	0x00000006
        /*0228*/ 	.word	0x00000000
        /*022c*/ 	.short	0x010a
        /*022e*/ 	.byte	0x3f
	.zero		1


	//   ....[27]....
        /*0230*/ 	.word	0x0000c1b0
        /*0234*/ 	.word	0x00000007
        /*0238*/ 	.word	0x00000000
        /*023c*/ 	.short	0x010a
        /*023e*/ 	.byte	0x3f
	.zero		1


	//----- nvinfo : EIATTR_NUM_MBARRIERS
	.align		4
.L_35:
        /*0240*/ 	.byte	0x03, 0x38
        /*0242*/ 	.short	0x000a


	//----- nvinfo : EIATTR_EXIT_INSTR_OFFSETS
	.align		4
        /*0244*/ 	.byte	0x04, 0x1c
        /*0246*/ 	.short	(.L_37 - .L_36)


	//   ....[0]....
.L_36:
        /*0248*/ 	.word	0x000005e0


	//   ....[1]....
        /*024c*/ 	.word	0x00000ea0


	//   ....[2]....
        /*0250*/ 	.word	0x0000a8c0


	//   ....[3]....
        /*0254*/ 	.word	0x0000aef0


	//   ....[4]....
        /*0258*/ 	.word	0x0000bf00


	//----- nvinfo : EIATTR_MAX_THREADS
	.align		4
.L_37:
        /*025c*/ 	.byte	0x04, 0x05
        /*025e*/ 	.short	(.L_39 - .L_38)
.L_38:
        /*0260*/ 	.word	0x00000180
        /*0264*/ 	.word	0x00000001
        /*0268*/ 	.word	0x00000001


	//----- nvinfo : EIATTR_CRS_STACK_SIZE
	.align		4
.L_39:
        /*026c*/ 	.byte	0x04, 0x1e
        /*026e*/ 	.short	(.L_41 - .L_40)
.L_40:
        /*0270*/ 	.word	0x00000000


	//----- nvinfo : EIATTR_CBANK_PARAM_SIZE
	.align		4
.L_41:
        /*0274*/ 	.byte	0x03, 0x19
        /*0276*/ 	.short	0x0470


	//----- nvinfo : EIATTR_PARAM_CBANK
	.align		4
        /*0278*/ 	.byte	0x04, 0x0a
        /*027a*/ 	.short	(.L_43 - .L_42)
	.align		4
.L_42:
        /*027c*/ 	.word	index@(.nv.constant0._ZN7cutlass13device_kernelINS_4gemm6kernel13GemmUniversalIN4cute5tupleIJiiiiEEENS1_10collective13CollectiveMmaINS1_34MainloopSm90TmaGmmaWarpSpecializedILi4ENS5_IJNS4_1CILi1EEESB_SB_EEENS1_35KernelTmaWarpSpecializedCooperativeEEENS5_IJNSA_ILi256EEENSA_ILi128EEENSA_ILi32EEEEEENS_10bfloat16_tENS5_IJlSB_lEEESJ_SK_NS4_8TiledMMAINS4_8MMA_AtomIJNS4_4SM904GMMA28MMA_64x128x16_F32BF16BF16_SSILNSO_5MajorE0ELSQ_0ELNSO_7ScaleInE1ELSR_1EEEEEENS4_6LayoutINS5_IJNSA_ILi2EEESB_SB_EEENS5_IJSB_NSA_ILi0EEESX_EEEEENS5_IJNS4_10UnderscoreES10_S10_EEEEENS4_13SM90_TMA_LOADENS4_14ComposedLayoutINS4_7SwizzleILi2ELi4ELi3EEENS4_18smem_ptr_flag_bitsILi16EEENSU_INS5_IJNSA_ILi8EEESH_EEENS5_IJSH_SB_EEEEEEEvNS4_8identityES13_S1D_vS1E_EENS_8epilogue10collective6detail29Sm90TmaWarpSpecializedAdapterINS1H_15DefaultEpilogueISJ_SK_SK_NS1G_6thread17LinearCombinationISJ_Li1EffLNS1L_9ScaleType4KindE0ELNS_15FloatRoundStyleE2ESJ_EENS1_15EpilogueDefaultEEEEEvvEEEEvNT_6ParamsE)
        /*0280*/ 	.short	0x0210
        /*0282*/ 	.short	0x0470


	//----- nvinfo : EIATTR_SW_WAR
	.align		4
.L_43:
        /*0284*/ 	.byte	0x04, 0x36
        /*0286*/ 	.short	(.L_45 - .L_44)
.L_44:
        /*0288*/ 	.word	0x00000008
.L_45:


//--------------------- .nv.callgraph             --------------------------
	.section	.nv.callgraph,"",@"SHT_CUDA_CALLGRAPH"
	.align	4
	.sectionentsize	8
	.align		4
        /*0000*/ 	.word	0x00000000
	.align		4
        /*0004*/ 	.word	0xffffffff
	.align		4
        /*0008*/ 	.word	index@(_ZN7cutlass13device_kernelINS_4gemm6kernel13GemmUniversalIN4cute5tupleIJiiiiEEENS1_10collective13CollectiveMmaINS1_34MainloopSm90TmaGmmaWarpSpecializedILi4ENS5_IJNS4_1CILi1EEESB_SB_EEENS1_35KernelTmaWarpSpecializedCooperativeEEENS5_IJNSA_ILi256EEENSA_ILi128EEENSA_ILi32EEEEEENS_10bfloat16_tENS5_IJlSB_lEEESJ_SK_NS4_8TiledMMAINS4_8MMA_AtomIJNS4_4SM904GMMA28MMA_64x128x16_F32BF16BF16_SSILNSO_5MajorE0ELSQ_0ELNSO_7ScaleInE1ELSR_1EEEEEENS4_6LayoutINS5_IJNSA_ILi2EEESB_SB_EEENS5_IJSB_NSA_ILi0EEESX_EEEEENS5_IJNS4_10UnderscoreES10_S10_EEEEENS4_13SM90_TMA_LOADENS4_14ComposedLayoutINS4_7SwizzleILi2ELi4ELi3EEENS4_18smem_ptr_flag_bitsILi16EEENSU_INS5_IJNSA_ILi8EEESH_EEENS5_IJSH_SB_EEEEEEEvNS4_8identityES13_S1D_vS1E_EENS_8epilogue10collective6detail29Sm90TmaWarpSpecializedAdapterINS1H_15DefaultEpilogueISJ_SK_SK_NS1G_6thread17LinearCombinationISJ_Li1EffLNS1L_9ScaleType4KindE0ELNS_15FloatRoundStyleE2ESJ_EENS1_15EpilogueDefaultEEEEEvvEEEEvNT_6ParamsE)
	.align		4
        /*000c*/ 	.word	index@(__assertfail)
	.align		4
        /*0010*/ 	.word	0x00000000
	.align		4
        /*0014*/ 	.word	0xfffffffe
	.align		4
        /*0018*/ 	.word	0x00000000
	.align		4
        /*001c*/ 	.word	0xfffffffd
	.align		4
        /*0020*/ 	.word	0x00000000
	.align		4
        /*0024*/ 	.word	0xfffffffc


//--------------------- .nv.constant4             --------------------------
	.section	.nv.constant4,"a",@progbits
	.align	8
	.align		8
.nv.constant4:
        /*0000*/ 	.dword	__assertfail
	.align		8
        /*0008*/ 	.dword	__unnamed_1
	.align		8
        /*0010*/ 	.dword	_ZN40_INTERNAL_7531877b_4_k_cu_fc4e82d1_165444cuda3std3__45__cpo5beginE
	.align		8
        /*0018*/ 	.dword	_ZN40_INTERNAL_7531877b_4_k_cu_fc4e82d1_165444cuda3std3__45__cpo3endE
	.align		8
        /*0020*/ 	.dword	_ZN40_INTERNAL_7531877b_4_k_cu_fc4e82d1_165444cuda3std3__45__cpo6cbeginE
	.align		8
        /*0028*/ 	.dword	_ZN40_INTERNAL_7531877b_4_k_cu_fc4e82d1_165444cuda3std3__45__cpo4cendE
	.align		8
        /*0030*/ 	.dword	_ZN40_INTERNAL_7531877b_4_k_cu_fc4e82d1_165444cuda3std3__442_GLOBAL__N__7531877b_4_k_cu_fc4e82d1_165446ignoreE
	.align		8
        /*0038*/ 	.dword	_ZN40_INTERNAL_7531877b_4_k_cu_fc4e82d1_165444cuda3std3__419piecewise_constructE
	.align		8
        /*0040*/ 	.dword	_ZN40_INTERNAL_7531877b_4_k_cu_fc4e82d1_165444cuda3std3__48in_placeE
	.align		8
        /*0048*/ 	.dword	_ZN40_INTERNAL_7531877b_4_k_cu_fc4e82d1_165444cuda3std6ranges3__45__cpo4swapE
	.align		8
        /*0050*/ 	.dword	_ZN40_INTERNAL_7531877b_4_k_cu_fc4e82d1_165444cuda3std6ranges3__45__cpo9iter_moveE
	.align		8
        /*0058*/ 	.dword	_ZN40_INTERNAL_7531877b_4_k_cu_fc4e82d1_165444cute7productE
	.align		8
        /*0060*/ 	.dword	_ZN40_INTERNAL_7531877b_4_k_cu_fc4e82d1_165444cute1_E
	.align		8
        /*0068*/ 	.dword	$str$22
	.align		8
        /*0070*/ 	.dword	$str$23


//--------------------- .text._ZN7cutlass13device_kernelINS_4gemm6kernel13GemmUniversalIN4cute5tupleIJiiiiEEENS1_10collective13CollectiveMmaINS1_34MainloopSm90TmaGmmaWarpSpecializedILi4ENS5_IJNS4_1CILi1EEESB_SB_EEENS1_35KernelTmaWarpSpecializedCooperativeEEENS5_IJNSA_ILi256EEENSA_ILi128EEENSA_ILi32EEEEEENS_10bfloat16_tENS5_IJlSB_lEEESJ_SK_NS4_8TiledMMAINS4_8MMA_AtomIJNS4_4SM904GMMA28MMA_64x128x16_F32BF16BF16_SSILNSO_5MajorE0ELSQ_0ELNSO_7ScaleInE1ELSR_1EEEEEENS4_6LayoutINS5_IJNSA_ILi2EEESB_SB_EEENS5_IJSB_NSA_ILi0EEESX_EEEEENS5_IJNS4_10UnderscoreES10_S10_EEEEENS4_13SM90_TMA_LOADENS4_14ComposedLayoutINS4_7SwizzleILi2ELi4ELi3EEENS4_18smem_ptr_flag_bitsILi16EEENSU_INS5_IJNSA_ILi8EEESH_EEENS5_IJSH_SB_EEEEEEEvNS4_8identityES13_S1D_vS1E_EENS_8epilogue10collective6detail29Sm90TmaWarpSpecializedAdapterINS1H_15DefaultEpilogueISJ_SK_SK_NS1G_6thread17LinearCombinationISJ_Li1EffLNS1L_9ScaleType4KindE0ELNS_15FloatRoundStyleE2ESJ_EENS1_15EpilogueDefaultEEEEEvvEEEEvNT_6ParamsE --------------------------
	.section	.text._ZN7cutlass13device_kernelINS_4gemm6kernel13GemmUniversalIN4cute5tupleIJiiiiEEENS1_10collective13CollectiveMmaINS1_34MainloopSm90TmaGmmaWarpSpecializedILi4ENS5_IJNS4_1CILi1EEESB_SB_EEENS1_35KernelTmaWarpSpecializedCooperativeEEENS5_IJNSA_ILi256EEENSA_ILi128EEENSA_ILi32EEEEEENS_10bfloat16_tENS5_IJlSB_lEEESJ_SK_NS4_8TiledMMAINS4_8MMA_AtomIJNS4_4SM904GMMA28MMA_64x128x16_F32BF16BF16_SSILNSO_5MajorE0ELSQ_0ELNSO_7ScaleInE1ELSR_1EEEEEENS4_6LayoutINS5_IJNSA_ILi2EEESB_SB_EEENS5_IJSB_NSA_ILi0EEESX_EEEEENS5_IJNS4_10UnderscoreES10_S10_EEEEENS4_13SM90_TMA_LOADENS4_14ComposedLayoutINS4_7SwizzleILi2ELi4ELi3EEENS4_18smem_ptr_flag_bitsILi16EEENSU_INS5_IJNSA_ILi8EEESH_EEENS5_IJSH_SB_EEEEEEEvNS4_8identityES13_S1D_vS1E_EENS_8epilogue10collective6detail29Sm90TmaWarpSpecializedAdapterINS1H_15DefaultEpilogueISJ_SK_SK_NS1G_6thread17LinearCombinationISJ_Li1EffLNS1L_9ScaleType4KindE0ELNS_15FloatRoundStyleE2ESJ_EENS1_15EpilogueDefaultEEEEEvvEEEEvNT_6ParamsE,"ax",@progbits
	.align	128
.text._ZN7cutlass13device_kernelINS_4gemm6kernel13GemmUniversalIN4cute5tupleIJiiiiEEENS1_10collective13CollectiveMmaINS1_34MainloopSm90TmaGmmaWarpSpecializedILi4ENS5_IJNS4_1CILi1EEESB_SB_EEENS1_35KernelTmaWarpSpecializedCooperativeEEENS5_IJNSA_ILi256EEENSA_ILi128EEENSA_ILi32EEEEEENS_10bfloat16_tENS5_IJlSB_lEEESJ_SK_NS4_8TiledMMAINS4_8MMA_AtomIJNS4_4SM904GMMA28MMA_64x128x16_F32BF16BF16_SSILNSO_5MajorE0ELSQ_0ELNSO_7ScaleInE1ELSR_1EEEEEENS4_6LayoutINS5_IJNSA_ILi2EEESB_SB_EEENS5_IJSB_NSA_ILi0EEESX_EEEEENS5_IJNS4_10UnderscoreES10_S10_EEEEENS4_13SM90_TMA_LOADENS4_14ComposedLayoutINS4_7SwizzleILi2ELi4ELi3EEENS4_18smem_ptr_flag_bitsILi16EEENSU_INS5_IJNSA_ILi8EEESH_EEENS5_IJSH_SB_EEEEEEEvNS4_8identityES13_S1D_vS1E_EENS_8epilogue10collective6detail29Sm90TmaWarpSpecializedAdapterINS1H_15DefaultEpilogueISJ_SK_SK_NS1G_6thread17LinearCombinationISJ_Li1EffLNS1L_9ScaleType4KindE0ELNS_15FloatRoundStyleE2ESJ_EENS1_15EpilogueDefaultEEEEEvvEEEEvNT_6ParamsE:
        .type           _ZN7cutlass13device_kernelINS_4gemm6kernel13GemmUniversalIN4cute5tupleIJiiiiEEENS1_10collective13CollectiveMmaINS1_34MainloopSm90TmaGmmaWarpSpecializedILi4ENS5_IJNS4_1CILi1EEESB_SB_EEENS1_35KernelTmaWarpSpecializedCooperativeEEENS5_IJNSA_ILi256EEENSA_ILi128EEENSA_ILi32EEEEEENS_10bfloat16_tENS5_IJlSB_lEEESJ_SK_NS4_8TiledMMAINS4_8MMA_AtomIJNS4_4SM904GMMA28MMA_64x128x16_F32BF16BF16_SSILNSO_5MajorE0ELSQ_0ELNSO_7ScaleInE1ELSR_1EEEEEENS4_6LayoutINS5_IJNSA_ILi2EEESB_SB_EEENS5_IJSB_NSA_ILi0EEESX_EEEEENS5_IJNS4_10UnderscoreES10_S10_EEEEENS4_13SM90_TMA_LOADENS4_14ComposedLayoutINS4_7SwizzleILi2ELi4ELi3EEENS4_18smem_ptr_flag_bitsILi16EEENSU_INS5_IJNSA_ILi8EEESH_EEENS5_IJSH_SB_EEEEEEEvNS4_8identityES13_S1D_vS1E_EENS_8epilogue10collective6detail29Sm90TmaWarpSpecializedAdapterINS1H_15DefaultEpilogueISJ_SK_SK_NS1G_6thread17LinearCombinationISJ_Li1EffLNS1L_9ScaleType4KindE0ELNS_15FloatRoundStyleE2ESJ_EENS1_15EpilogueDefaultEEEEEvvEEEEvNT_6ParamsE,@function
        .size           _ZN7cutlass13device_kernelINS_4gemm6kernel13GemmUniversalIN4cute5tupleIJiiiiEEENS1_10collective13CollectiveMmaINS1_34MainloopSm90TmaGmmaWarpSpecializedILi4ENS5_IJNS4_1CILi1EEESB_SB_EEENS1_35KernelTmaWarpSpecializedCooperativeEEENS5_IJNSA_ILi256EEENSA_ILi128EEENSA_ILi32EEEEEENS_10bfloat16_tENS5_IJlSB_lEEESJ_SK_NS4_8TiledMMAINS4_8MMA_AtomIJNS4_4SM904GMMA28MMA_64x128x16_F32BF16BF16_SSILNSO_5MajorE0ELSQ_0ELNSO_7ScaleInE1ELSR_1EEEEEENS4_6LayoutINS5_IJNSA_ILi2EEESB_SB_EEENS5_IJSB_NSA_ILi0EEESX_EEEEENS5_IJNS4_10UnderscoreES10_S10_EEEEENS4_13SM90_TMA_LOADENS4_14ComposedLayoutINS4_7SwizzleILi2ELi4ELi3EEENS4_18smem_ptr_flag_bitsILi16EEENSU_INS5_IJNSA_ILi8EEESH_EEENS5_IJSH_SB_EEEEEEEvNS4_8identityES13_S1D_vS1E_EENS_8epilogue10collective6detail29Sm90TmaWarpSpecializedAdapterINS1H_15DefaultEpilogueISJ_SK_SK_NS1G_6thread17LinearCombinationISJ_Li1EffLNS1L_9ScaleType4KindE0ELNS_15FloatRoundStyleE2ESJ_EENS1_15EpilogueDefaultEEEEEvvEEEEvNT_6ParamsE,(.L_x_320 - _ZN7cutlass13device_kernelINS_4gemm6kernel13GemmUniversalIN4cute5tupleIJiiiiEEENS1_10collective13CollectiveMmaINS1_34MainloopSm90TmaGmmaWarpSpecializedILi4ENS5_IJNS4_1CILi1EEESB_SB_EEENS1_35KernelTmaWarpSpecializedCooperativeEEENS5_IJNSA_ILi256EEENSA_ILi128EEENSA_ILi32EEEEEENS_10bfloat16_tENS5_IJlSB_lEEESJ_SK_NS4_8TiledMMAINS4_8MMA_AtomIJNS4_4SM904GMMA28MMA_64x128x16_F32BF16BF16_SSILNSO_5MajorE0ELSQ_0ELNSO_7ScaleInE1ELSR_1EEEEEENS4_6LayoutINS5_IJNSA_ILi2EEESB_SB_EEENS5_IJSB_NSA_ILi0EEESX_EEEEENS5_IJNS4_10UnderscoreES10_S10_EEEEENS4_13SM90_TMA_LOADENS4_14ComposedLayoutINS4_7SwizzleILi2ELi4ELi3EEENS4_18smem_ptr_flag_bitsILi16EEENSU_INS5_IJNSA_ILi8EEESH_EEENS5_IJSH_SB_EEEEEEEvNS4_8identityES13_S1D_vS1E_EENS_8epilogue10collective6detail29Sm90TmaWarpSpecializedAdapterINS1H_15DefaultEpilogueISJ_SK_SK_NS1G_6thread17LinearCombinationISJ_Li1EffLNS1L_9ScaleType4KindE0ELNS_15FloatRoundStyleE2ESJ_EENS1_15EpilogueDefaultEEEEEvvEEEEvNT_6ParamsE)
        .other          _ZN7cutlass13device_kernelINS_4gemm6kernel13GemmUniversalIN4cute5tupleIJiiiiEEENS1_10collective13CollectiveMmaINS1_34MainloopSm90TmaGmmaWarpSpecializedILi4ENS5_IJNS4_1CILi1EEESB_SB_EEENS1_35KernelTmaWarpSpecializedCooperativeEEENS5_IJNSA_ILi256EEENSA_ILi128EEENSA_ILi32EEEEEENS_10bfloat16_tENS5_IJlSB_lEEESJ_SK_NS4_8TiledMMAINS4_8MMA_AtomIJNS4_4SM904GMMA28MMA_64x128x16_F32BF16BF16_SSILNSO_5MajorE0ELSQ_0ELNSO_7ScaleInE1ELSR_1EEEEEENS4_6LayoutINS5_IJNSA_ILi2EEESB_SB_EEENS5_IJSB_NSA_ILi0EEESX_EEEEENS5_IJNS4_10UnderscoreES10_S10_EEEEENS4_13SM90_TMA_LOADENS4_14ComposedLayoutINS4_7SwizzleILi2ELi4ELi3EEENS4_18smem_ptr_flag_bitsILi16EEENSU_INS5_IJNSA_ILi8EEESH_EEENS5_IJSH_SB_EEEEEEEvNS4_8identityES13_S1D_vS1E_EENS_8epilogue10collective6detail29Sm90TmaWarpSpecializedAdapterINS1H_15DefaultEpilogueISJ_SK_SK_NS1G_6thread17LinearCombinationISJ_Li1EffLNS1L_9ScaleType4KindE0ELNS_15FloatRoundStyleE2ESJ_EENS1_15EpilogueDefaultEEEEEvvEEEEvNT_6ParamsE,@"STO_CUDA_ENTRY STV_DEFAULT"
_ZN7cutlass13device_kernelINS_4gemm6kernel13GemmUniversalIN4cute5tupleIJiiiiEEENS1_10collective13CollectiveMmaINS1_34MainloopSm90TmaGmmaWarpSpecializedILi4ENS5_IJNS4_1CILi1EEESB_SB_EEENS1_35KernelTmaWarpSpecializedCooperativeEEENS5_IJNSA_ILi256EEENSA_ILi128EEENSA_ILi32EEEEEENS_10bfloat16_tENS5_IJlSB_lEEESJ_SK_NS4_8TiledMMAINS4_8MMA_AtomIJNS4_4SM904GMMA28MMA_64x128x16_F32BF16BF16_SSILNSO_5MajorE0ELSQ_0ELNSO_7ScaleInE1ELSR_1EEEEEENS4_6LayoutINS5_IJNSA_ILi2EEESB_SB_EEENS5_IJSB_NSA_ILi0EEESX_EEEEENS5_IJNS4_10UnderscoreES10_S10_EEEEENS4_13SM90_TMA_LOADENS4_14ComposedLayoutINS4_7SwizzleILi2ELi4ELi3EEENS4_18smem_ptr_flag_bitsILi16EEENSU_INS5_IJNSA_ILi8EEESH_EEENS5_IJSH_SB_EEEEEEEvNS4_8identityES13_S1D_vS1E_EENS_8epilogue10collective6detail29Sm90TmaWarpSpecializedAdapterINS1H_15DefaultEpilogueISJ_SK_SK_NS1G_6thread17LinearCombinationISJ_Li1EffLNS1L_9ScaleType4KindE0ELNS_15FloatRoundStyleE2ESJ_EENS1_15EpilogueDefaultEEEEEvvEEEEvNT_6ParamsE:
[----:B------:R-:W0:Y:S01]  /*0000*/  LDC R1, c[0x0][0x28] ;  /* 0x00000a00ff017b82 */ /* 0x000e220000000800 */
[----:B------:R-:W1:Y:S01]  /*0010*/  S2R R18, SR_TID.X ;  /* 0x0000000000127919 */ /* 0x000e620000002100 */
[----:B------:R-:W-:Y:S01]  /*0020*/  ELECT P0, URZ, PT ;  /* 0x00000000003f782f */ /* 0x000fe20003800000 */
[----:B------:R-:W-:Y:S01]  /*0030*/  BSSY B0, `(.L_x_0) ;  /* 0x000000f000007945 */ /* 0x000fe20003800000 */
[--C-:B-1----:R-:W-:Y:S02]  /*0040*/  SHF.R.U32.HI R0, RZ, 0x5, R18.reuse ;  /* 0x00000005ff007819 */ /* 0x102fe40000011612 */
[----:B------:R-:W-:-:S03]  /*0050*/  SHF.R.U32.HI R22, RZ, 0x7, R18 ;  /* 0x00000007ff167819 */ /* 0x000fc60000011612 */
[----:B------:R-:W1:Y:S04]  /*0060*/  SHFL.IDX PT, R5, R0, RZ, 0x1f ;  /* 0x00001fff00057589 */ /* 0x000e6800000e0000 */
[----:B------:R2:W3:Y:S01]  /*0070*/  SHFL.IDX PT, R8, R22, RZ, 0x1f ;  /* 0x00001fff16087589 */ /* 0x0004e200000e0000 */
[----:B-1----:R-:W-:-:S13]  /*0080*/  ISETP.NE.OR P0, PT, R5, RZ, !P0 ;  /* 0x000000ff0500720c */ /* 0x002fda0004705670 */
[----:B0-23--:R-:W-:Y:S05]  /*0090*/  @P0 BRA `(.L_x_1) ;  /* 0x0000000000200947 */ /* 0x00dfea0003800000 */
[----:B------:R-:W-:Y:S02]  /*00a0*/  ULDC.64 UR4, c[0x0][0x198] ;  /* 0x0000660000047ab9 */ /* 0x000fe40000000a00 */
[----:B------:R-:W-:Y:S02]  /*00b0*/  UIADD3 UR6, UP0, UR4, 0xf0, URZ ;  /* 0x000000f004067890 */ /* 0x000fe4000ff1e03f */
[----:B------:R-:W-:Y:S02]  /*00c0*/  UIADD3 UR4, UP1, UR4, 0x1f0, URZ ;  /* 0x000001f004047890 */ /* 0x000fe4000ff3e03f */
[----:B------:R-:W-:Y:S02]  /*00d0*/  UIADD3.X UR7, URZ, UR5, URZ, UP0, !UPT ;  /* 0x000000053f077290 */ /* 0x000fe400087fe43f */
[----:B------:R-:W-:-:S07]  /*00e0*/  UIADD3.X UR5, URZ, UR5, URZ, UP1, !UPT ;  /* 0x000000053f057290 */ /* 0x000fce0008ffe43f */
[----:B------:R0:W-:Y:S02]  /*00f0*/  UTMACCTL.PF [UR6] ;  /* 0x00000000060079b9 */ /* 0x0001e40008040000 */
[----:B------:R0:W-:Y:S02]  /*0100*/  UTMACCTL.PF [UR4] ;  /* 0x00000000040079b9 */ /* 0x0001e40008040000 */
[----:B0-----:R-:W-:Y:S01]  /*0110*/  NOP ;  /* 0x0000000000007918 */ /* 0x001fe20000000000 */
.L_x_1:
[----:B------:R-:W-:Y:S05]  /*0120*/  BSYNC B0 ;  /* 0x0000000000007941 */ /* 0x000fea0003800000 */
.L_x_0:
[----:B------:R-:W0:Y:S02]  /*0130*/  SHFL.IDX PT, R2, R0, RZ, 0x1f ;  /* 0x00001fff00027589 */ /* 0x000e2400000e0000 */
[----:B0-----:R-:W-:-:S13]  /*0140*/  ISETP.NE.AND P0, PT, R2, RZ, PT ;  /* 0x000000ff0200720c */ /* 0x001fda0003f05270 */
[----:B------:R-:W-:Y:S05]  /*0150*/  @P0 BRA `(.L_x_2) ;  /* 0x0000000000580947 */ /* 0x000fea0003800000 */
[----:B------:R-:W0:Y:S01]  /*0160*/  S2UR UR8, SR_CgaCtaId ;  /* 0x00000000000879c3 */ /* 0x000e220000008800 */
[----:B------:R-:W-:Y:S01]  /*0170*/  UMOV UR4, 0x400 ;  /* 0x0000040000047882 */ /* 0x000fe20000000000 */
[----:B------:R-:W-:Y:S01]  /*0180*/  UMOV UR5, 0x1 ;  /* 0x0000000100057882 */ /* 0x000fe20000000000 */
[----:B------:R-:W-:Y:S01]  /*0190*/  UMOV UR6, 0x100 ;  /* 0x0000010000067882 */ /* 0x000fe20000000000 */
[----:B------:R-:W-:Y:S01]  /*01a0*/  ELECT P0, URZ, PT ;  /* 0x00000000003f782f */ /* 0x000fe20003800000 */
[----:B------:R-:W-:-:S04]  /*01b0*/  UIADD3 UR6, -UR6, 0x100000, URZ ;  /* 0x0010000006067890 */ /* 0x000fc8000fffe13f */
[----:B------:R-:W-:Y:S02]  /*01c0*/  USHF.L.U32 UR7, UR6, 0xb, URZ ;  /* 0x0000000b06077899 */ /* 0x000fe4000800063f */
[----:B------:R-:W-:Y:S02]  /*01d0*/  USHF.L.U32 UR6, UR6, 0x1, URZ ;  /* 0x0000000106067899 */ /* 0x000fe4000800063f */
[----:B0-----:R-:W-:Y:S02]  /*01e0*/  ULEA UR8, UR8, UR4, 0x18 ;  /* 0x0000000408087291 */ /* 0x001fe4000f8ec03f */
[----:B------:R-:W-:-:S04]  /*01f0*/  UIADD3 UR4, -UR5, 0x100000, URZ ;  /* 0x0010000005047890 */ /* 0x000fc8000fffe13f */
[----:B------:R-:W-:Y:S02]  /*0200*/  USHF.L.U32 UR5, UR4, 0xb, URZ ;  /* 0x0000000b04057899 */ /* 0x000fe4000800063f */
[----:B------:R-:W-:Y:S01]  /*0210*/  USHF.L.U32 UR4, UR4, 0x1, URZ ;  /* 0x0000000104047899 */ /* 0x000fe2000800063f */
[----:B------:R-:W0:Y:S11]  /*0220*/  FENCE.VIEW.ASYNC.S ;  /* 0x00000000000073c6 */ /* 0x000e360000000000 */
[----:B0-----:R0:W1:Y:S01]  /*0230*/  SYNCS.EXCH.64 URZ, [UR8], UR4 ;  /* 0x00000004083f75b2 */ /* 0x0010620008000100 */
[----:B------:R0:W2:Y:S01]  /*0240*/  SYNCS.EXCH.64 URZ, [UR8+0x20], UR6 ;  /* 0x00002006083f75b2 */ /* 0x0000a20008000100 */
[----:B------:R0:W3:Y:S01]  /*0250*/  SYNCS.EXCH.64 URZ, [UR8+0x8], UR4 ;  /* 0x00000804083f75b2 */ /* 0x0000e20008000100 */
[----:B------:R0:W4:Y:S01]  /*0260*/  SYNCS.EXCH.64 URZ, [UR8+0x28], UR6 ;  /* 0x00002806083f75b2 */ /* 0x0001220008000100 */
[----:B------:R0:W0:Y:S01]  /*0270*/  SYNCS.EXCH.64 URZ, [UR8+0x10], UR4 ;  /* 0x00001004083f75b2 */ /* 0x0000220008000100 */
[----:B------:R0:W0:Y:S01]  /*0280*/  SYNCS.EXCH.64 URZ, [UR8+0x30], UR6 ;  /* 0x00003006083f75b2 */ /* 0x0000220008000100 */
[----:B------:R0:W0:Y:S01]  /*0290*/  SYNCS.EXCH.64 URZ, [UR8+0x18], UR4 ;  /* 0x00001804083f75b2 */ /* 0x0000220008000100 */
[----:B------:R0:W0:Y:S01]  /*02a0*/  SYNCS.EXCH.64 URZ, [UR8+0x38], UR6 ;  /* 0x00003806083f75b2 */ /* 0x0000220008000100 */
[----:B------:R-:W-:Y:S01]  /*02b0*/  NOP ;  /* 0x0000000000007918 */ /* 0x000fe20000000000 */
.L_x_2:
[----:B------:R-:W5:Y:S01]  /*02c0*/  SHFL.IDX PT, R0, R0, RZ, 0x1f ;  /* 0x00001fff00007589 */ /* 0x000f6200000e0000 */
[----:B------:R-:W-:Y:S01]  /*02d0*/  ELECT P0, URZ, PT ;  /* 0x00000000003f782f */ /* 0x000fe20003800000 */
[----:B------:R-:W1:Y:S01]  /*02e0*/  LDC R2, c[0x0][0x65c] ;  /* 0x00019700ff027b82 */ /* 0x000e620000000800 */
[----:B------:R-:W-:Y:S01]  /*02f0*/  SHF.R.S32.HI R6, RZ, 0x1f, R5 ;  /* 0x0000001fff067819 */ /* 0x000fe20000011405 */
[----:B------:R-:W2:Y:S01]  /*0300*/  S2R R3, SR_CTAID.Y ;  /* 0x0000000000037919 */ /* 0x000ea20000002600 */
[----:B0-----:R-:W-:Y:S01]  /*0310*/  UMOV UR4, 0x20 ;  /* 0x0000002000047882 */ /* 0x001fe20000000000 */
[----:B------:R-:W-:Y:S01]  /*0320*/  ISETP.NE.AND P2, PT, R8, RZ, PT ;  /* 0x000000ff0800720c */ /* 0x000fe20003f45270 */
[----:B------:R-:W-:Y:S01]  /*0330*/  NOP ;  /* 0x0000000000007918 */ /* 0x000fe20000000000 */
[----:B------:R-:W0:Y:S01]  /*0340*/  S2R R4, SR_CTAID.X ;  /* 0x0000000000047919 */ /* 0x000e220000002500 */
[----:B------:R-:W-:Y:S01]  /*0350*/  LEA.HI R6, R6, R5, RZ, 0x2 ;  /* 0x0000000506067211 */ /* 0x000fe200078f10ff */
[----:B------:R-:W-:Y:S01]  /*0360*/  NOP ;  /* 0x0000000000007918 */ /* 0x000fe20000000000 */
[----:B-----5:R-:W-:-:S02]  /*0370*/  ISETP.NE.OR P0, PT, R0, RZ, !P0 ;  /* 0x000000ff0000720c */ /* 0x020fc40004705670 */
[----:B-1----:R-:W-:-:S04]  /*0380*/  ISETP.NE.AND P3, PT, R2, 0x1, PT ;  /* 0x000000010200780c */ /* 0x002fc80003f65270 */
[----:B------:R-:W-:Y:S02]  /*0390*/  P2R R0, PR, RZ, 0x8 ;  /* 0x00000008ff007803 */ /* 0x000fe40000000000 */
[----:B------:R-:W-:-:S05]  /*03a0*/  LOP3.LUT R0, R6, 0xfffffffc, RZ, 0xc0, !PT ;  /* 0xfffffffc06007812 */ /* 0x000fca00078ec0ff */
[----:B------:R-:W-:Y:S01]  /*03b0*/  VOTEU.ALL UP0, P0 ;  /* 0x00000000003f7886 */ /* 0x000fe20000000000 */
[----:B------:R-:W-:Y:S01]  /*03c0*/  IMAD.IADD R0, R5, 0x1, -R0 ;  /* 0x0000000105007824 */ /* 0x000fe200078e0a00 */
[----:B------:R-:W0:Y:S01]  /*03d0*/  @P3 LDC R17, c[0x0][0x10] ;  /* 0x00000400ff113b82 */ /* 0x000e220000000800 */
[----:B------:R-:W-:Y:S01]  /*03e0*/  VOTEU.ALL UP1, P0 ;  /* 0x00000000003f7886 */ /* 0x000fe20000020000 */
[----:B--2---:R-:W-:Y:S01]  /*03f0*/  @P3 IMAD.MOV.U32 R6, RZ, RZ, R3 ;  /* 0x000000ffff063224 */ /* 0x004fe200078e0003 */
[----:B------:R-:W-:Y:S01]  /*0400*/  @!UP0 UMOV UR6, 0x400 ;  /* 0x0000040000068882 */ /* 0x000fe20000000000 */
[----:B------:R-:W-:-:S04]  /*0410*/  @!UP0 UIADD3 UR4, -UR4, 0x100000, URZ ;  /* 0x0010000004048890 */ /* 0x000fc8000fffe13f */
[----:B------:R-:W-:Y:S02]  /*0420*/  @!UP0 USHF.L.U32 UR5, UR4, 0xb, URZ ;  /* 0x0000000b04058899 */ /* 0x000fe4000800063f */
[----:B------:R-:W-:Y:S01]  /*0430*/  @!UP0 USHF.L.U32 UR4, UR4, 0x1, URZ ;  /* 0x0000000104048899 */ /* 0x000fe2000800063f */
[----:B------:R-:W-:Y:S02]  /*0440*/  @P3 IMAD.MOV.U32 R7, RZ, RZ, RZ ;  /* 0x000000ffff073224 */ /* 0x000fe400078e00ff */
[----:B------:R-:W-:Y:S01]  /*0450*/  IMAD.MOV.U32 R5, RZ, RZ, RZ ;  /* 0x000000ffff057224 */ /* 0x000fe200078e00ff */
[----:B------:R-:W1:Y:S01]  /*0460*/  @!UP0 S2UR UR7, SR_CgaCtaId ;  /* 0x00000000000789c3 */ /* 0x000e620000008800 */
[----:B------:R-:W-:-:S07]  /*0470*/  @P3 IMAD.MOV.U32 R11, RZ, RZ, RZ ;  /* 0x000000ffff0b3224 */ /* 0x000fce00078e00ff */
[----:B------:R-:W2:Y:S01]  /*0480*/  @!P3 LDC R9, c[0x0][0xc] ;  /* 0x00000300ff09bb82 */ /* 0x000ea20000000800 */
[----:B0-----:R-:W-:-:S04]  /*0490*/  @P3 IMAD.WIDE.U32 R16, R4, R17, R6 ;  /* 0x0000001104103225 */ /* 0x001fc800078e0006 */
[----:B------:R-:W-:Y:S01]  /*04a0*/  @P3 IMAD.IADD R17, R17, 0x1, R11 ;  /* 0x0000000111113824 */ /* 0x000fe200078e020b */
[----:B-1----:R-:W-:Y:S01]  /*04b0*/  @!UP0 ULEA UR6, UR7, UR6, 0x18 ;  /* 0x0000000607068291 */ /* 0x002fe2000f8ec03f */
[----:B------:R-:W-:Y:S01]  /*04c0*/  VOTEU.ALL UP0, P0 ;  /* 0x00000000003f7886 */ /* 0x000fe20000000000 */
[----:B------:R-:W-:-:S04]  /*04d0*/  ISETP.NE.AND P0, PT, R0, 0x3, PT ;  /* 0x000000030000780c */ /* 0x000fc80003f05270 */
[----:B------:R-:W-:Y:S01]  /*04e0*/  ISETP.EQ.OR P0, PT, R0, RZ, !P0 ;  /* 0x000000ff0000720c */ /* 0x000fe20004702670 */
[----:B--2---:R-:W-:-:S03]  /*04f0*/  @!P3 IMAD.WIDE.U32 R6, R9, R3, R4 ;  /* 0x000000030906b225 */ /* 0x004fc600078e0004 */
[C---:B------:R-:W-:Y:S01]  /*0500*/  ISETP.EQ.AND P0, PT, R8.reuse, RZ, P0 ;  /* 0x000000ff0800720c */ /* 0x040fe20000702270 */
[----:B------:R-:W-:Y:S01]  /*0510*/  VIADD R8, R8, 0xffffffff ;  /* 0xffffffff08087836 */ /* 0x000fe20000000000 */
[----:B------:R-:W0:Y:S02]  /*0520*/  FENCE.VIEW.ASYNC.S ;  /* 0x00000000000073c6 */ /* 0x000e240000000000 */
[----:B0-----:R0:W3:Y:S01]  /*0530*/  @!UP0 SYNCS.EXCH.64 URZ, [UR6+0x50], UR4 ;  /* 0x00005004063f85b2 */ /* 0x0010e20008000100 */
[----:B------:R-:W-:Y:S01]  /*0540*/  @!P3 IMAD.MOV.U32 R16, RZ, RZ, R6 ;  /* 0x000000ffff10b224 */ /* 0x000fe200078e0006 */
[----:B------:R-:W-:Y:S01]  /*0550*/  SEL R19, RZ, 0x1, !P0 ;  /* 0x00000001ff137807 */ /* 0x000fe20004000000 */
[----:B------:R-:W-:Y:S01]  /*0560*/  @!P3 IMAD.MOV.U32 R17, RZ, RZ, R7 ;  /* 0x000000ffff11b224 */ /* 0x000fe200078e0007 */
[----:B------:R-:W-:-:S04]  /*0570*/  ISETP.GE.U32.AND P1, PT, R8, 0x2, PT ;  /* 0x000000020800780c */ /* 0x000fc80003f26070 */
[----:B------:R-:W-:Y:S01]  /*0580*/  SEL R19, R19, 0x2, P1 ;  /* 0x0000000213137807 */ /* 0x000fe20000800000 */
[----:B------:R0:W3:Y:S01]  /*0590*/  @!UP1 SYNCS.EXCH.64 URZ, [UR6+0x58], UR4 ;  /* 0x00005804063f95b2 */ /* 0x0000e20008000100 */
[----:B------:R-:W-:Y:S01]  /*05a0*/  NOP ;  /* 0x0000000000007918 */ /* 0x000fe20000000000 */
[----:B---34-:R-:W-:Y:S06]  /*05b0*/  BAR.SYNC.DEFER_BLOCKING 0x0 ;  /* 0x0000000000007b1d */ /* 0x018fec0000010000 */
[----:B------:R-:W-:Y:S05]  /*05c0*/  @!P2 BRA `(.L_x_3) ;  /* 0x000000a000c0a947 */ /* 0x000fea0003800000 */
[----:B------:R-:W-:-:S13]  /*05d0*/  ISETP.GT.U32.AND P0, PT, R8, 0x1, PT ;  /* 0x000000010800780c */ /* 0x000fda0003f04070 */
[----:B0-----:R-:W-:Y:S05]  /*05e0*/  @P0 EXIT ;  /* 0x000000000000094d */ /* 0x001fea0003800000 */
[----:B------:R-:W-:Y:S01]  /*05f0*/  ULDC.64 UR4, c[0x0][0x650] ;  /* 0x0001940000047ab9 */ /* 0x000fe20000000a00 */
[----:B------:R-:W-:Y:S01]  /*0600*/  PRMT R0, RZ, 0x7610, R0 ;  /* 0x00007610ff007816 */ /* 0x000fe20000000000 */
[----:B------:R-:W-:Y:S01]  /*0610*/  IMAD.MOV.U32 R153, RZ, RZ, -0x1 ;  /* 0xffffffffff997424 */ /* 0x000fe200078e00ff */
[----:B------:R-:W-:Y:S01]  /*0620*/  ISETP.GE.U32.AND P0, PT, R16, UR4, PT ;  /* 0x0000000410007c0c */ /* 0x000fe2000bf06070 */
[----:B------:R-:W-:Y:S01]  /*0630*/  IMAD.MOV.U32 R23, RZ, RZ, -0x1 ;  /* 0xffffffffff177424 */ /* 0x000fe200078e00ff */
[----:B------:R-:W-:Y:S02]  /*0640*/  MOV R152, 0xffffffff ;  /* 0xffffffff00987802 */ /* 0x000fe40000000f00 */
[----:B------:R-:W-:-:S13]  /*0650*/  ISETP.GE.U32.AND.EX P0, PT, R17, UR5, PT, P0 ;  /* 0x0000000511007c0c */ /* 0x000fda000bf06100 */
[----:B------:R-:W-:Y:S05]  /*0660*/  @P0 BRA `(.L_x_4) ;  /* 0x0000000400540947 */ /* 0x000fea0003800000 */
[----:B------:R-:W0:Y:S01]  /*0670*/  LDC.64 R14, c[0x0][0x628] ;  /* 0x00018a00ff0e7b82 */ /* 0x000e220000000a00 */
[----:B------:R-:W-:Y:S02]  /*0680*/  IMAD.MOV.U32 R6, RZ, RZ, R16 ;  /* 0x000000ffff067224 */ /* 0x000fe400078e0010 */
[----:B------:R-:W-:-:S05]  /*0690*/  IMAD.MOV.U32 R7, RZ, RZ, R17 ;  /* 0x000000ffff077224 */ /* 0x000fca00078e0011 */
[----:B------:R-:W1:Y:S08]  /*06a0*/  LDC R0, c[0x0][0x630] ;  /* 0x00018c00ff007b82 */ /* 0x000e700000000800 */
[----:B------:R-:W2:Y:S01]  /*06b0*/  LDC.64 R20, c[0x0][0x620] ;  /* 0x00018800ff147b82 */ /* 0x000ea20000000a00 */
[----:B0-----:R-:W-:-:S04]  /*06c0*/  ISETP.NE.U32.AND P0, PT, R14, RZ, PT ;  /* 0x000000ff0e00720c */ /* 0x001fc80003f05070 */
[----:B------:R-:W-:-:S13]  /*06d0*/  ISETP.NE.AND.EX P0, PT, R15, RZ, PT, P0 ;  /* 0x000000ff0f00720c */ /* 0x000fda0003f05300 */
[----:B-12---:R-:W-:Y:S05]  /*06e0*/  @!P0 BRA `(.L_x_5) ;  /* 0x0000000000288947 */ /* 0x006fea0003800000 */
[----:B------:R-:W0:Y:S02]  /*06f0*/  LDC R11, c[0x0][0x634] ;  /* 0x00018d00ff0b7b82 */ /* 0x000e240000000800 */
[----:B0-----:R-:W-:-:S05]  /*0700*/  IADD3 R11, P0, R16, R11, RZ ;  /* 0x0000000b100b7210 */ /* 0x001fca0007f1e0ff */
[----:B------:R-:W-:-:S04]  /*0710*/  IMAD.X R13, RZ, RZ, R17, P0 ;  /* 0x000000ffff0d7224 */ /* 0x000fc800000e0611 */
[----:B------:R-:W-:-:S04]  /*0720*/  IMAD.WIDE.U32 R6, R13, R14, RZ ;  /* 0x0000000e0d067225 */ /* 0x000fc800078e00ff */
[----:B------:R-:W-:-:S04]  /*0730*/  IMAD.WIDE.U32 R8, P0, R11, R15, R6 ;  /* 0x0000000f0b087225 */ /* 0x000fc80007800006 */
[----:B------:R-:W-:-:S04]  /*0740*/  IMAD.WIDE.U32 R6, R11, R14, RZ ;  /* 0x0000000e0b067225 */ /* 0x000fc800078e00ff */
[----:B------:R-:W-:Y:S01]  /*0750*/  IMAD.X R11, RZ, RZ, RZ, P0 ;  /* 0x000000ffff0b7224 */ /* 0x000fe200000e06ff */
[----:B------:R-:W-:Y:S01]  /*0760*/  IADD3 RZ, P0, R7, R8, RZ ;  /* 0x0000000807ff7210 */ /* 0x000fe20007f1e0ff */
[----:B------:R-:W-:-:S04]  /*0770*/  IMAD.MOV.U32 R10, RZ, RZ, R9 ;  /* 0x000000ffff0a7224 */ /* 0x000fc800078e0009 */
[----:B------:R-:W-:-:S08]  /*0780*/  IMAD.WIDE.U32.X R6, R13, R15, R10, P0 ;  /* 0x0000000f0d067225 */ /* 0x000fd000000e040a */
.L_x_5:
[-CC-:B------:R-:W-:Y:S01]  /*0790*/  SHF.R.U64 R23, R6, R0.reuse, R7.reuse ;  /* 0x0000000006177219 */ /* 0x180fe20000001207 */
[----:B------:R-:W0:Y:S01]  /*07a0*/  LDC R10, c[0x0][0x618] ;  /* 0x00018600ff0a7b82 */ /* 0x000e220000000800 */
[----:B------:R-:W-:Y:S01]  /*07b0*/  SHF.R.U32.HI R5, RZ, R0, R7 ;  /* 0x00000000ff057219 */ /* 0x000fe20000011607 */
[----:B------:R-:W-:Y:S01]  /*07c0*/  ULDC UR4, c[0x0][0x150] ;  /* 0x0000540000047ab9 */ /* 0x000fe20000000800 */
[----:B------:R-:W-:Y:S02]  /*07d0*/  I2FP.F32.U32 R0, R4 ;  /* 0x0000000400007245 */ /* 0x000fe40000201000 */
[----:B------:R-:W-:-:S03]  /*07e0*/  IADD3 R9, P0, RZ, -R23, RZ ;  /* 0x80000017ff097210 */ /* 0x000fc60007f1e0ff */
[----:B------:R-:W1:Y:S01]  /*07f0*/  LDC.64 R28, c[0x0][0x640] ;  /* 0x00019000ff1c7b82 */ /* 0x000e620000000a00 */
[----:B------:R-:W-:Y:S01]  /*0800*/  FMUL R0, R0, UR4 ;  /* 0x0000000400007c20 */ /* 0x000fe20008400000 */
[----:B------:R-:W-:Y:S01]  /*0810*/  IMAD.X R11, RZ, RZ, ~R5, P0 ;  /* 0x000000ffff0b7224 */ /* 0x000fe200000e0e05 */
[----:B------:R-:W-:Y:S01]  /*0820*/  ULDC UR4, c[0x0][0x154] ;  /* 0x0000550000047ab9 */ /* 0x000fe20000000800 */
[----:B------:R-:W-:-:S03]  /*0830*/  IMAD.WIDE.U32 R6, R9, R20, R16 ;  /* 0x0000001409067225 */ /* 0x000fc600078e0010 */
[----:B------:R-:W2:Y:S01]  /*0840*/  F2I.U32.TRUNC.NTZ R0, R0 ;  /* 0x0000000000007305 */ /* 0x000ea2000020f000 */
[----:B------:R-:W3:Y:S01]  /*0850*/  LDC R5, c[0x0][0x144] ;  /* 0x00005100ff057b82 */ /* 0x000ee20000000800 */
[----:B------:R-:W-:-:S04]  /*0860*/  IMAD R8, R11, R20, RZ ;  /* 0x000000140b087224 */ /* 0x000fc800078e02ff */
[----:B------:R-:W-:-:S03]  /*0870*/  IMAD R9, R9, R21, R8 ;  /* 0x0000001509097224 */ /* 0x000fc600078e0208 */
[----:B------:R-:W4:Y:S01]  /*0880*/  LDC R12, c[0x0][0x608] ;  /* 0x00018200ff0c7b82 */ /* 0x000f220000000800 */
[----:B------:R-:W-:Y:S02]  /*0890*/  IMAD.IADD R7, R7, 0x1, R9 ;  /* 0x0000000107077824 */ /* 0x000fe400078e0209 */
[----:B------:R-:W-:-:S03]  /*08a0*/  IMAD.MOV.U32 R9, RZ, RZ, -0x1 ;  /* 0xffffffffff097424 */ /* 0x000fc600078e00ff */
[-CC-:B0-----:R-:W-:Y:S02]  /*08b0*/  SHF.R.U64 R20, R6, R10.reuse, R7.reuse ;  /* 0x0000000a06147219 */ /* 0x181fe40000001207 */
[----:B------:R-:W0:Y:S01]  /*08c0*/  LDC R26, c[0x0][0x658] ;  /* 0x00019600ff1a7b82 */ /* 0x000e220000000800 */
[----:B------:R-:W-:Y:S02]  /*08d0*/  I2FP.F32.U32 R6, R3 ;  /* 0x0000000300067245 */ /* 0x000fe40000201000 */
[----:B--2---:R-:W-:Y:S02]  /*08e0*/  IADD3 R8, -R0, RZ, RZ ;  /* 0x000000ff00087210 */ /* 0x004fe40007ffe1ff */
[----:B-1----:R-:W-:Y:S01]  /*08f0*/  ISETP.NE.U32.AND P0, PT, R28, RZ, PT ;  /* 0x000000ff1c00720c */ /* 0x002fe20003f05070 */
[----:B------:R-:W-:Y:S01]  /*0900*/  FMUL R6, R6, UR4 ;  /* 0x0000000406067c20 */ /* 0x000fe20008400000 */
[----:B------:R-:W-:Y:S01]  /*0910*/  SHF.R.U32.HI R7, RZ, R10, R7 ;  /* 0x0000000aff077219 */ /* 0x000fe20000011607 */
[----:B------:R-:W1:Y:S01]  /*0920*/  LDC R14, c[0x0][0x148] ;  /* 0x00005200ff0e7b82 */ /* 0x000e620000000800 */
[----:B------:R-:W-:Y:S01]  /*0930*/  ISETP.NE.AND.EX P0, PT, R29, RZ, PT, P0 ;  /* 0x000000ff1d00720c */ /* 0x000fe20003f05300 */
[----:B---3--:R-:W-:-:S06]  /*0940*/  IMAD R0, R5, R8, R4 ;  /* 0x0000000805007224 */ /* 0x008fcc00078e0204 */
[----:B------:R-:W2:Y:S01]  /*0950*/  LDC R24, c[0x0][0x600] ;  /* 0x00018000ff187b82 */ /* 0x000ea20000000800 */
[-CC-:B----4-:R-:W-:Y:S02]  /*0960*/  SHF.R.U64 R30, R20, R12.reuse, R7.reuse ;  /* 0x0000000c141e7219 */ /* 0x190fe40000001207 */
[----:B------:R-:W-:Y:S01]  /*0970*/  SHF.R.U32.HI R5, RZ, R12, R7 ;  /* 0x0000000cff057219 */ /* 0x000fe20000011607 */
[----:B------:R-:W-:Y:S01]  /*0980*/  IMAD.MOV.U32 R7, RZ, RZ, 0x1 ;  /* 0x00000001ff077424 */ /* 0x000fe200078e00ff */
[----:B------:R3:W4:Y:S03]  /*0990*/  F2I.U32.TRUNC.NTZ R12, R6 ;  /* 0x00000006000c7305 */ /* 0x000726000020f000 */
[----:B------:R-:W1:Y:S01]  /*09a0*/  LDC R15, c[0x0][0x648] ;  /* 0x00019200ff0f7b82 */ /* 0x000e620000000800 */
[-C--:B0-----:R-:W-:Y:S02]  /*09b0*/  SHF.L.U32 R4, R9, R26.reuse, RZ ;  /* 0x0000001a09047219 */ /* 0x081fe400000006ff */
[----:B------:R-:W-:-:S02]  /*09c0*/  SHF.R.U64 R32, R30, R26, R5 ;  /* 0x0000001a1e207219 */ /* 0x000fc40000001205 */
[----:B------:R-:W-:Y:S02]  /*09d0*/  LOP3.LUT R11, RZ, R4, RZ, 0x33, !PT ;  /* 0x00000004ff0b7212 */ /* 0x000fe400078e33ff */
[-C--:B------:R-:W-:Y:S01]  /*09e0*/  SHF.R.U32.HI R5, RZ, R26.reuse, R5 ;  /* 0x0000001aff057219 */ /* 0x080fe20000011605 */
[----:B------:R-:W0:Y:S01]  /*09f0*/  LDC R21, c[0x0][0x638] ;  /* 0x00018e00ff157b82 */ /* 0x000e220000000800 */
[----:B------:R-:W-:Y:S01]  /*0a00*/  SHF.L.U32 R10, R7, R26, RZ ;  /* 0x0000001a070a7219 */ /* 0x000fe200000006ff */
[----:B------:R-:W-:-:S06]  /*0a10*/  IMAD.MOV.U32 R4, RZ, RZ, R32 ;  /* 0x000000ffff047224 */ /* 0x000fcc00078e0020 */
[----:B------:R-:W0:Y:S01]  /*0a20*/  LDC R152, c[0x0][0x610] ;  /* 0x00018400ff987b82 */ /* 0x000e220000000800 */
[----:B---34-:R-:W-:Y:S05]  /*0a30*/  @!P0 BRA `(.L_x_6) ;  /* 0x0000000000288947 */ /* 0x018fea0003800000 */
[----:B------:R-:W3:Y:S02]  /*0a40*/  LDC R9, c[0x0][0x64c] ;  /* 0x00019300ff097b82 */ /* 0x000ee40000000800 */
[----:B---3--:R-:W-:-:S05]  /*0a50*/  IADD3 R9, P0, R32, R9, RZ ;  /* 0x0000000920097210 */ /* 0x008fca0007f1e0ff */
        /* <DEDUP_REMOVED lines=8> */
.L_x_6:
[----:B-1----:R-:W-:Y:S01]  /*0ae0*/  SHF.R.U64 R4, R4, R15, R5 ;  /* 0x0000000f04047219 */ /* 0x002fe20000001205 */
[----:B--2---:R-:W-:Y:S01]  /*0af0*/  VIADD R5, R24, 0xffffffff ;  /* 0xffffffff18057836 */ /* 0x004fe20000000000 */
[----:B------:R-:W-:Y:S01]  /*0b00*/  LOP3.LUT R11, R30, R11, RZ, 0xc0, !PT ;  /* 0x0000000b1e0b7212 */ /* 0x000fe200078ec0ff */
[----:B------:R-:W-:Y:S02]  /*0b10*/  IMAD.MOV R12, RZ, RZ, -R12 ;  /* 0x000000ffff0c7224 */ /* 0x000fe400078e0a0c */
[----:B------:R-:W-:Y:S01]  /*0b20*/  IMAD.MOV R6, RZ, RZ, -R4 ;  /* 0x000000ffff067224 */ /* 0x000fe200078e0a04 */
[----:B------:R-:W-:Y:S01]  /*0b30*/  LOP3.LUT R5, R20, R5, RZ, 0xc0, !PT ;  /* 0x0000000514057212 */ /* 0x000fe200078ec0ff */
[----:B------:R-:W-:Y:S02]  /*0b40*/  @P3 IMAD R0, R14, R12, R3 ;  /* 0x0000000c0e003224 */ /* 0x000fe400078e0203 */
[----:B------:R-:W-:Y:S02]  /*0b50*/  IMAD R11, R10, R4, R11 ;  /* 0x000000040a0b7224 */ /* 0x000fe400078e020b */
[----:B0-----:R-:W-:-:S02]  /*0b60*/  IMAD R3, R6, R21, R32 ;  /* 0x0000001506037224 */ /* 0x001fc400078e0220 */
[----:B------:R-:W-:Y:S01]  /*0b70*/  IMAD R152, R11, R152, R0 ;  /* 0x000000980b987224 */ /* 0x000fe200078e0200 */
[----:B------:R-:W-:Y:S01]  /*0b80*/  MOV R0, 0x1 ;  /* 0x0000000100007802 */ /* 0x000fe20000000f00 */
[----:B------:R-:W-:-:S05]  /*0b90*/  IMAD R3, R3, R24, R5 ;  /* 0x0000001803037224 */ /* 0x000fca00078e0205 */
[----:B------:R-:W-:Y:S02]  /*0ba0*/  SEL R153, R3, R152, !P3 ;  /* 0x0000009803997207 */ /* 0x000fe40005800000 */
[----:B------:R-:W-:-:S07]  /*0bb0*/  SEL R152, R152, R3, !P3 ;  /* 0x0000000398987207 */ /* 0x000fce0005800000 */
.L_x_4:
[----:B------:R-:W-:-:S08]  /*0bc0*/  NOP ;  /* 0x0000000000007918 */ /* 0x000fd00000000000 */
[----:B------:R-:W0:Y:S02]  /*0bd0*/  USETMAXREG.TRY_ALLOC.CTAPOOL UP0, 0xe8 ;  /* 0x000000e8000079c8 */ /* 0x000e240008000600 */
[----:B0-----:R-:W-:-:S13]  /*0be0*/  PLOP3.LUT P0, PT, PT, PT, UP0, 0x80, 0x0 ;  /* 0x000000000000781c */ /* 0x001fda0003f0f008 */
[----:B------:R-:W-:Y:S05]  /*0bf0*/  @!P0 BRA `(.L_x_4) ;  /* 0xfffffffc00f08947 */ /* 0x000fea000383ffff */
[----:B------:R-:W-:Y:S01]  /*0c00*/  ULDC.64 UR4, c[0x0][0x598] ;  /* 0x0001660000047ab9 */ /* 0x000fe20000000a00 */
[----:B------:R-:W-:Y:S01]  /*0c10*/  ULDC.64 UR36, c[0x0][0x208] ;  /* 0x0000820000247ab9 */ /* 0x000fe20000000a00 */
[----:B------:R-:W-:-:S04]  /*0c20*/  ISETP.NE.U32.AND P0, PT, RZ, UR4, PT ;  /* 0x00000004ff007c0c */ /* 0x000fc8000bf05070 */
[----:B------:R-:W-:-:S13]  /*0c30*/  ISETP.NE.AND.EX P0, PT, RZ, UR5, PT, P0 ;  /* 0x00000005ff007c0c */ /* 0x000fda000bf05300 */
[----:B------:R-:W-:Y:S05]  /*0c40*/  @!P0 BRA `(.L_x_7) ;  /* 0x00000000001c8947 */ /* 0x000fea0003800000 */
[----:B------:R-:W0:Y:S02]  /*0c50*/  LDC.64 R4, c[0x0][0x598] ;  /* 0x00016600ff047b82 */ /* 0x000e240000000a00 */
[----:B0-----:R-:W2:Y:S02]  /*0c60*/  LDG.E.64 R4, desc[UR36][R4.64] ;  /* 0x0000002404047981 */ /* 0x001ea4000c1e1b00 */
[----:B--2---:R-:W-:-:S04]  /*0c70*/  ISETP.NE.U32.AND P0, PT, R4, RZ, PT ;  /* 0x000000ff0400720c */ /* 0x004fc80003f05070 */
[----:B------:R-:W-:-:S13]  /*0c80*/  ISETP.NE.AND.EX P0, PT, R5, RZ, PT, P0 ;  /* 0x000000ff0500720c */ /* 0x000fda0003f05300 */
[----:B------:R-:W-:Y:S05]  /*0c90*/  @!P0 BRA `(.L_x_7) ;  /* 0x0000000000088947 */ /* 0x000fea0003800000 */
[----:B------:R0:W5:Y:S01]  /*0ca0*/  LD.E R154, desc[UR36][R4.64] ;  /* 0x00000024049a7980 */ /* 0x000162000c101900 */
[----:B------:R-:W-:Y:S05]  /*0cb0*/  BRA `(.L_x_8) ;  /* 0x0000000000247947 */ /* 0x000fea0003800000 */
.L_x_7:
[----:B------:R-:W-:Y:S02]  /*0cc0*/  ULDC.64 UR4, c[0x0][0x588] ;  /* 0x0001620000047ab9 */ /* 0x000fe40000000a00 */
[----:B------:R-:W-:-:S04]  /*0cd0*/  ISETP.NE.U32.AND P0, PT, RZ, UR4, PT ;  /* 0x00000004ff007c0c */ /* 0x000fc8000bf05070 */
[----:B------:R-:W-:-:S13]  /*0ce0*/  ISETP.NE.AND.EX P0, PT, RZ, UR5, PT, P0 ;  /* 0x00000005ff007c0c */ /* 0x000fda000bf05300 */
[----:B------:R-:W-:Y:S05]  /*0cf0*/  @!P0 BRA `(.L_x_9) ;  /* 0x00000000000c8947 */ /* 0x000fea0003800000 */
[----:B------:R-:W0:Y:S02]  /*0d00*/  LDC.64 R154, c[0x0][0x588] ;  /* 0x00016200ff9a7b82 */ /* 0x000e240000000a00 */
[----:B0-----:R1:W5:Y:S01]  /*0d10*/  LDG.E R154, desc[UR36][R154.64] ;  /* 0x000000249a9a7981 */ /* 0x001362000c1e1900 */
[----:B------:R-:W-:Y:S05]  /*0d20*/  BRA `(.L_x_8) ;  /* 0x0000000000087947 */ /* 0x000fea0003800000 */
.L_x_9:
[----:B------:R-:W-:Y:S02]  /*0d30*/  ULDC UR4, c[0x0][0x580] ;  /* 0x0001600000047ab9 */ /* 0x000fe40000000800 */
[----:B------:R-:W-:-:S07]  /*0d40*/  IMAD.U32 R154, RZ, RZ, UR4 ;  /* 0x00000004ff9a7e24 */ /* 0x000fce000f8e00ff */
.L_x_8:
[----:B------:R-:W-:Y:S02]  /*0d50*/  ULDC.64 UR4, c[0x0][0x5a0] ;  /* 0x0001680000047ab9 */ /* 0x000fe40000000a00 */
[----:B------:R-:W-:-:S04]  /*0d60*/  ISETP.NE.U32.AND P0, PT, RZ, UR4, PT ;  /* 0x00000004ff007c0c */ /* 0x000fc8000bf05070 */
[----:B------:R-:W-:-:S13]  /*0d70*/  ISETP.NE.AND.EX P0, PT, RZ, UR5, PT, P0 ;  /* 0x00000005ff007c0c */ /* 0x000fda000bf05300 */
[----:B------:R-:W-:Y:S05]  /*0d80*/  @!P0 BRA `(.L_x_10) ;  /* 0x00000000001c8947 */ /* 0x000fea0003800000 */
[----:B0-----:R-:W0:Y:S02]  /*0d90*/  LDC.64 R4, c[0x0][0x5a0] ;  /* 0x00016800ff047b82 */ /* 0x001e240000000a00 */
[----:B0-----:R-:W2:Y:S02]  /*0da0*/  LDG.E.64 R4, desc[UR36][R4.64] ;  /* 0x0000002404047981 */ /* 0x001ea4000c1e1b00 */
[----:B--2---:R-:W-:-:S04]  /*0db0*/  ISETP.NE.U32.AND P0, PT, R4, RZ, PT ;  /* 0x000000ff0400720c */ /* 0x004fc80003f05070 */
[----:B------:R-:W-:-:S13]  /*0dc0*/  ISETP.NE.AND.EX P0, PT, R5, RZ, PT, P0 ;  /* 0x000000ff0500720c */ /* 0x000fda0003f05300 */
[----:B------:R-:W-:Y:S05]  /*0dd0*/  @!P0 BRA `(.L_x_10) ;  /* 0x0000000000088947 */ /* 0x000fea0003800000 */
[----:B-1----:R0:W5:Y:S01]  /*0de0*/  LD.E R155, desc[UR36][R4.64] ;  /* 0x00000024049b7980 */ /* 0x002162000c101900 */
[----:B------:R-:W-:Y:S05]  /*0df0*/  BRA `(.L_x_11) ;  /* 0x0000000000247947 */ /* 0x000fea0003800000 */
.L_x_10:
[----:B------:R-:W-:Y:S02]  /*0e00*/  ULDC.64 UR4, c[0x0][0x590] ;  /* 0x0001640000047ab9 */ /* 0x000fe40000000a00 */
[----:B------:R-:W-:-:S04]  /*0e10*/  ISETP.NE.U32.AND P0, PT, RZ, UR4, PT ;  /* 0x00000004ff007c0c */ /* 0x000fc8000bf05070 */
[----:B------:R-:W-:-:S13]  /*0e20*/  ISETP.NE.AND.EX P0, PT, RZ, UR5, PT, P0 ;  /* 0x00000005ff007c0c */ /* 0x000fda000bf05300 */
[----:B------:R-:W-:Y:S05]  /*0e30*/  @!P0 BRA `(.L_x_12) ;  /* 0x00000000000c8947 */ /* 0x000fea0003800000 */
[----:B0-----:R-:W1:Y:S02]  /*0e40*/  LDC.64 R4, c[0x0][0x590] ;  /* 0x00016400ff047b82 */ /* 0x001e640000000a00 */
[----:B-1----:R1:W5:Y:S01]  /*0e50*/  LDG.E R155, desc[UR36][R4.64] ;  /* 0x00000024049b7981 */ /* 0x002362000c1e1900 */
[----:B------:R-:W-:Y:S05]  /*0e60*/  BRA `(.L_x_11) ;  /* 0x0000000000087947 */ /* 0x000fea0003800000 */
.L_x_12:
[----:B------:R-:W-:Y:S02]  /*0e70*/  ULDC UR4, c[0x0][0x584] ;  /* 0x0001610000047ab9 */ /* 0x000fe40000000800 */
[----:B-1----:R-:W-:-:S07]  /*0e80*/  IMAD.U32 R155, RZ, RZ, UR4 ;  /* 0x00000004ff9b7e24 */ /* 0x002fce000f8e00ff */
.L_x_11:
[----:B------:R-:W-:-:S13]  /*0e90*/  LOP3.LUT P0, RZ, R0, 0xff, RZ, 0xc0, !PT ;  /* 0x000000ff00ff7812 */ /* 0x000fda000780c0ff */
[----:B------:R-:W-:Y:S05]  /*0ea0*/  @!P0 EXIT ;  /* 0x000000000000894d */ /* 0x000fea0003800000 */
[----:B------:R-:W-:Y:S01]  /*0eb0*/  ULDC UR4, c[0x0][0x28c] ;  /* 0x0000a30000047ab9 */ /* 0x000fe20000000800 */
[----:B------:R-:W-:Y:S01]  /*0ec0*/  LOP3.LUT R164, R19, 0x1, RZ, 0xfc, !PT ;  /* 0x0000000113a47812 */ /* 0x000fe200078efcff */
[----:B------:R-:W-:Y:S01]  /*0ed0*/  UIADD3 UR4, UR4, 0x1f, URZ ;  /* 0x0000001f04047890 */ /* 0x000fe2000fffe03f */
[----:B------:R-:W-:Y:S01]  /*0ee0*/  UMOV UR38, URZ ;  /* 0x0000003f00267c82 */ /* 0x000fe20008000000 */
[----:B------:R-:W-:Y:S02]  /*0ef0*/  UMOV UR39, URZ ;  /* 0x0000003f00277c82 */ /* 0x000fe40008000000 */
[----:B------:R-:W-:-:S04]  /*0f00*/  USHF.R.S32.HI UR5, URZ, 0x1f, UR4 ;  /* 0x0000001f3f057899 */ /* 0x000fc80008011404 */
[----:B------:R-:W-:-:S04]  /*0f10*/  ULEA.HI UR5, UR5, UR4, URZ, 0x5 ;  /* 0x0000000405057291 */ /* 0x000fc8000f8f283f */
[----:B------:R-:W-:-:S12]  /*0f20*/  USHF.R.S32.HI UR40, URZ, 0x5, UR5 ;  /* 0x000000053f287899 */ /* 0x000fd80008011405 */
.L_x_284:
[----:B------:R-:W-:Y:S01]  /*0f30*/  LOP3.LUT R0, R18, 0x80, RZ, 0xc0, !PT ;  /* 0x0000008012007812 */ /* 0x000fe200078ec0ff */
[----:B--2---:R-:W2:Y:S01]  /*0f40*/  S2UR UR7, SR_CgaCtaId ;  /* 0x00000000000779c3 */ /* 0x004ea20000008800 */
[----:B------:R-:W-:Y:S02]  /*0f50*/  UMOV UR6, 0x400 ;  /* 0x0000040000067882 */ /* 0x000fe40000000000 */
[----:B------:R-:W-:-:S06]  /*0f60*/  SHF.R.U32.HI R0, RZ, 0x7, R0 ;  /* 0x00000007ff007819 */ /* 0x000fcc0000011600 */
[----:B---3--:R-:W3:Y:S01]  /*0f70*/  SHFL.IDX PT, R0, R0, RZ, 0x1f ;  /* 0x00001fff00007589 */ /* 0x008ee200000e0000 */
[----:B--2---:R-:W-:Y:S01]  /*0f80*/  ULEA UR42, UR7, UR6, 0x18 ;  /* 0x00000006072a7291 */ /* 0x004fe2000f8ec03f */
[----:B---3--:R-:W-:-:S13]  /*0f90*/  R2UR UR4, R0 ;  /* 0x00000000000472ca */ /* 0x008fda00000e0000 */
[----:B------:R-:W-:-:S04]  /*0fa0*/  ULEA.HI UR5, UR4, UR4, URZ, 0x1 ;  /* 0x0000000404057291 */ /* 0x000fc8000f8f083f */
[----:B------:R-:W-:-:S04]  /*0fb0*/  ULOP3.LUT UR5, UR5, 0xffffe, URZ, 0xc0, !UPT ;  /* 0x000ffffe05057892 */ /* 0x000fc8000f8ec03f */
[----:B------:R-:W-:-:S03]  /*0fc0*/  UIADD3 UR5, UR4, -UR5, URZ ;  /* 0x8000000504057290 */ /* 0x000fc6000fffe03f */
[----:B------:R-:W-:Y:S01]  /*0fd0*/  ULDC UR4, c[0x0][0x28c] ;  /* 0x0000a30000047ab9 */ /* 0x000fe20000000800 */
[----:B------:R-:W-:Y:S01]  /*0fe0*/  ULEA UR5, UR5, UR42, 0xc ;  /* 0x0000002a05057291 */ /* 0x000fe2000f8e603f */
[----:B------:R-:W-:-:S03]  /*0ff0*/  ISETP.LT.AND P0, PT, RZ, UR4, PT ;  /* 0x00000004ff007c0c */ /* 0x000fc6000bf01270 */
[----:B------:R-:W-:-:S04]  /*1000*/  UIADD3 UR5, UR5, 0x100, URZ ;  /* 0x0000010005057890 */ /* 0x000fc8000fffe03f */
[----:B------:R-:W-:-:S04]  /*1010*/  USHF.R.U32.HI UR5, URZ, 0x4, UR5 ;  /* 0x000000043f057899 */ /* 0x000fc80008011605 */
[----:B------:R-:W-:Y:S02]  /*1020*/  ULOP3.LUT UR41, UR5, 0x3fff, URZ, 0xc0, !UPT ;  /* 0x00003fff05297892 */ /* 0x000fe4000f8ec03f */
[----:B-1--45:R-:W-:Y:S10]  /*1030*/  @P0 BRA `(.L_x_13) ;  /* 0x0000000000400947 */ /* 0x032ff40003800000 */
[----:B------:R-:W-:Y:S01]  /*1040*/  MOV R0, 0x0 ;  /* 0x0000000000007802 */ /* 0x000fe20000000f00 */
[----:B------:R-:W-:Y:S01]  /*1050*/  ULDC.64 UR4, c[0x4][0x68] ;  /* 0x01001a0000047ab9 */ /* 0x000fe20000000a00 */
[----:B------:R-:W-:Y:S01]  /*1060*/  ULDC.64 UR6, c[0x4][0x8] ;  /* 0x0100020000067ab9 */ /* 0x000fe20000000a00 */
[----:B01----:R-:W-:Y:S01]  /*1070*/  IMAD.U32 R4, RZ, RZ, UR4 ;  /* 0x00000004ff047e24 */ /* 0x003fe2000f8e00ff */
[----:B------:R0:W1:Y:S01]  /*1080*/  LDC.64 R14, c[0x4][R0] ;  /* 0x01000000000e7b82 */ /* 0x0000620000000a00 */
[----:B------:R-:W-:Y:S01]  /*1090*/  IMAD.U32 R5, RZ, RZ, UR5 ;  /* 0x00000005ff057e24 */ /* 0x000fe2000f8e00ff */
[----:B------:R-:W-:Y:S01]  /*10a0*/  ULDC.64 UR4, c[0x4][0x70] ;  /* 0x01001c0000047ab9 */ /* 0x000fe20000000a00 */
[----:B------:R-:W-:Y:S01]  /*10b0*/  IMAD.U32 R10, RZ, RZ, UR6 ;  /* 0x00000006ff0a7e24 */ /* 0x000fe2000f8e00ff */
[----:B------:R-:W-:Y:S01]  /*10c0*/  MOV R12, 0x1 ;  /* 0x00000001000c7802 */ /* 0x000fe20000000f00 */
[----:B------:R-:W-:Y:S02]  /*10d0*/  IMAD.U32 R6, RZ, RZ, UR4 ;  /* 0x00000004ff067e24 */ /* 0x000fe4000f8e00ff */
[----:B------:R-:W-:-:S02]  /*10e0*/  IMAD.U32 R7, RZ, RZ, UR5 ;  /* 0x00000005ff077e24 */ /* 0x000fc4000f8e00ff */
[----:B------:R-:W-:Y:S02]  /*10f0*/  IMAD.U32 R11, RZ, RZ, UR7 ;  /* 0x00000007ff0b7e24 */ /* 0x000fe4000f8e00ff */
[----:B------:R-:W-:Y:S02]  /*1100*/  IMAD.MOV.U32 R8, RZ, RZ, 0x1e1 ;  /* 0x000001e1ff087424 */ /* 0x000fe400078e00ff */
[----:B0-----:R-:W-:-:S07]  /*1110*/  IMAD.MOV.U32 R13, RZ, RZ, RZ ;  /* 0x000000ffff0d7224 */ /* 0x001fce00078e00ff */
[----:B------:R-:W-:-:S07]  /*1120*/  LEPC R20, `(.L_x_13) ;  /* 0x000000001014794e */ /* 0x000fce0000000000 */
[----:B-1---5:R-:W-:Y:S05]  /*1130*/  CALL.ABS.NOINC R14 ;  /* 0x000000000e007343 */ /* 0x022fea0003c00000 */
.L_x_13:
[----:B------:R-:W-:-:S13]  /*1140*/  ISETP.NE.AND P0, PT, R164, 0x3, PT ;  /* 0x00000003a400780c */ /* 0x000fda0003f05270 */
[----:B------:R-:W-:Y:S05]  /*1150*/  @!P0 BRA `(.L_x_14) ;  /* 0x0000000000048947 */ /* 0x000fea0003800000 */
[----:B------:R-:W-:Y:S01]  /*1160*/  BPT.TRAP 0x1 ;  /* 0x000000040000795c */ /* 0x000fe20000300000 */
.L_x_14:
[----:B------:R-:W-:Y:S02]  /*1170*/  IMAD.U32 R3, RZ, RZ, UR39 ;  /* 0x00000027ff037e24 */ /* 0x000fe4000f8e00ff */
[----:B------:R-:W-:-:S03]  /*1180*/  IMAD.U32 R0, RZ, RZ, UR38 ;  /* 0x00000026ff007e24 */ /* 0x000fc6000f8e00ff */
[----:B------:R-:W-:Y:S02]  /*1190*/  LEA R3, R3, UR42, 0x3 ;  /* 0x0000002a03037c11 */ /* 0x000fe4000f8e18ff */
[----:B------:R-:W-:-:S04]  /*11a0*/  SHF.L.U32 R0, R0, 0x1f, RZ ;  /* 0x0000001f00007819 */ /* 0x000fc800000006ff */
[----:B------:R2:W3:Y:S01]  /*11b0*/  SYNCS.PHASECHK.TRANS64.TRYWAIT P1, [R3+URZ], R0 ;  /* 0x00000000030075a7 */ /* 0x0004e2000802017f */
[----:B------:R-:W-:Y:S05]  /*11c0*/  @!P0 BRA `(.L_x_15) ;  /* 0x0000000000048947 */ /* 0x000fea0003800000 */
[----:B------:R-:W-:Y:S01]  /*11d0*/  BPT.TRAP 0x1 ;  /* 0x000000040000795c */ /* 0x000fe20000300000 */
.L_x_15:
[----:B---3--:R-:W-:Y:S05]  /*11e0*/  @P1 BRA `(.L_x_16) ;  /* 0x0000000000081947 */ /* 0x008fea0003800000 */
[----:B------:R-:W3:Y:S02]  /*11f0*/  SYNCS.PHASECHK.TRANS64.TRYWAIT P1, [R3+URZ], R0 ;  /* 0x00000000030075a7 */ /* 0x000ee4000802017f */
[----:B---3--:R-:W-:Y:S05]  /*1200*/  @!P1 BRA `(.L_x_17) ;  /* 0x000000ac00409947 */ /* 0x008fea0003800000 */
.L_x_16:
[----:B------:R-:W-:-:S04]  /*1210*/  UISETP.LT.AND UP0, UPT, UR40, 0x1, UPT ;  /* 0x000000012800788c */ /* 0x000fc8000bf01270 */
[----:B------:R-:W-:-:S04]  /*1220*/  USEL UR4, UR40, 0x1, UP0 ;  /* 0x0000000128047887 */ /* 0x000fc80008000000 */
[----:B------:R-:W-:-:S06]  /*1230*/  UIADD3 UR4, UR40, -UR4, URZ ;  /* 0x8000000428047290 */ /* 0x000fcc000fffe03f */
[----:B--23--:R-:W-:Y:S01]  /*1240*/  IMAD.U32 R0, RZ, RZ, UR4 ;  /* 0x00000004ff007e24 */ /* 0x00cfe2000f8e00ff */
[----:B------:R-:W-:Y:S05]  /*1250*/  WARPSYNC.ALL ;  /* 0x0000000000007948 */ /* 0x000fea0003800000 */
[----:B------:R-:W-:Y:S01]  /*1260*/  ISETP.GE.AND P1, PT, R0, 0x1, PT ;  /* 0x000000010000780c */ /* 0x000fe20003f26270 */
[----:B------:R-:W-:Y:S01]  /*1270*/  UIADD3 UR4, UR42, 0x10100, URZ ;  /* 0x000101002a047890 */ /* 0x000fe2000fffe03f */
[----:B------:R-:W-:Y:S01]  /*1280*/  WARPGROUP.ARRIVE ;  /* 0x00000000000079c5 */ /* 0x000fe20000000000 */
[----:B------:R-:W-:Y:S01]  /*1290*/  UMOV UR9, 0x80000020 ;  /* 0x8000002000097882 */ /* 0x000fe20000000000 */
[----:B------:R-:W-:Y:S01]  /*12a0*/  UMOV UR11, 0x80000020 ;  /* 0x80000020000b7882 */ /* 0x000fe20000000000 */
[----:B------:R-:W-:-:S04]  /*12b0*/  USHF.R.U32.HI UR4, URZ, 0x4, UR4 ;  /* 0x000000043f047899 */ /* 0x000fc80008011604 */
[----:B------:R-:W-:Y:S02]  /*12c0*/  ULOP3.LUT UR5, UR4, 0x3fff, URZ, 0xc0, !UPT ;  /* 0x00003fff04057892 */ /* 0x000fe4000f8ec03f */
[----:B------:R-:W-:Y:S02]  /*12d0*/  ULOP3.LUT UR4, UR41, 0x10000, URZ, 0xfc, !UPT ;  /* 0x0001000029047892 */ /* 0x000fe4000f8efc3f */
[----:B------:R-:W-:Y:S02]  /*12e0*/  ULOP3.LUT UR5, UR5, 0x10000, URZ, 0xfc, !UPT ;  /* 0x0001000005057892 */ /* 0x000fe4000f8efc3f */
[----:B------:R-:W-:Y:S02]  /*12f0*/  ULEA UR6, UR39, UR4, 0xa ;  /* 0x0000000427067291 */ /* 0x000fe4000f8e503f */
[----:B------:R-:W-:-:S05]  /*1300*/  ULEA UR7, UR39, UR5, 0x9 ;  /* 0x0000000527077291 */ /* 0x000fca000f8e483f */
[----:B------:R-:W-:Y:S02]  /*1310*/  UMOV UR8, UR6 ;  /* 0x0000000600087c82 */ /* 0x000fe40008000000 */
[----:B------:R-:W-:Y:S02]  /*1320*/  UMOV UR10, UR7 ;  /* 0x00000007000a7c82 */ /* 0x000fe40008000000 */
[----:B------:R-:W-:Y:S01]  /*1330*/  HGMMA.64x128x16.F32.BF16 R88, gdesc[UR8], RZ, !UPT, gsb0 ;  /* 0x01e00000085879f0 */ /* 0x000fe2000c0018ff */
[----:B------:R-:W-:Y:S01]  /*1340*/  UIADD3 UR8, UR6, 0x200, URZ ;  /* 0x0000020006087890 */ /* 0x000fe2000fffe03f */
[----:B------:R-:W-:Y:S01]  /*1350*/  UMOV UR9, 0x80000020 ;  /* 0x8000002000097882 */ /* 0x000fe20000000000 */
[----:B------:R-:W-:Y:S02]  /*1360*/  WARPGROUP.DEPBAR.LE gsb0, 0x0 ;  /* 0x00008000000079c5 */ /* 0x000fe40000010000 */
[----:B------:R-:W-:-:S07]  /*1370*/  WARPGROUP.ARRIVE ;  /* 0x00000000000079c5 */ /* 0x000fce0000000000 */
[----:B------:R-:W-:Y:S01]  /*1380*/  HGMMA.64x128x16.F32.BF16 R24, gdesc[UR8], RZ, !UPT, gsb0 ;  /* 0x01e00000081879f0 */ /* 0x000fe2000c0018ff */
[----:B------:R-:W-:Y:S02]  /*1390*/  UIADD3 UR8, UR6, 0x2, URZ ;  /* 0x0000000206087890 */ /* 0x000fe4000fffe03f */
[----:B------:R-:W-:Y:S01]  /*13a0*/  UIADD3 UR10, UR7, 0x2, URZ ;  /* 0x00000002070a7890 */ /* 0x000fe2000fffe03f */
[----:B------:R-:W-:Y:S01]  /*13b0*/  UMOV UR9, 0x80000020 ;  /* 0x8000002000097882 */ /* 0x000fe20000000000 */
[----:B------:R-:W-:Y:S01]  /*13c0*/  UMOV UR11, 0x80000020 ;  /* 0x80000020000b7882 */ /* 0x000fe20000000000 */
[----:B------:R-:W-:Y:S02]  /*13d0*/  WARPGROUP.DEPBAR.LE gsb0, 0x0 ;  /* 0x00008000000079c5 */ /* 0x000fe40000010000 */
[----:B------:R-:W-:-:S06]  /*13e0*/  WARPGROUP.ARRIVE ;  /* 0x00000000000079c5 */ /* 0x000fcc0000000000 */
[----:B------:R-:W-:Y:S01]  /*13f0*/  HGMMA.64x128x16.F32.BF16 R88, gdesc[UR8], R88, gsb0 ;  /* 0x01e00000085879f0 */ /* 0x000fe20008001858 */
[----:B------:R-:W-:Y:S01]  /*1400*/  UIADD3 UR8, UR6, 0x202, URZ ;  /* 0x0000020206087890 */ /* 0x000fe2000fffe03f */
[----:B------:R-:W-:Y:S01]  /*1410*/  UMOV UR9, 0x80000020 ;  /* 0x8000002000097882 */ /* 0x000fe20000000000 */
[----:B------:R-:W-:Y:S02]  /*1420*/  WARPGROUP.DEPBAR.LE gsb0, 0x0 ;  /* 0x00008000000079c5 */ /* 0x000fe40000010000 */
[----:B------:R-:W-:-:S07]  /*1430*/  WARPGROUP.ARRIVE ;  /* 0x00000000000079c5 */ /* 0x000fce0000000000 */
[----:B------:R-:W-:Y:S03]  /*1440*/  HGMMA.64x128x16.F32.BF16 R24, gdesc[UR8], R24, gsb0 ;  /* 0x01e00000081879f0 */ /* 0x000fe60008001818 */
[----:B------:R-:W-:Y:S02]  /*1450*/  WARPGROUP.DEPBAR.LE gsb0, 0x0 ;  /* 0x00008000000079c5 */ /* 0x000fe40000010000 */
[----:B------:R-:W-:Y:S05]  /*1460*/  @!P1 BRA `(.L_x_18) ;  /* 0x0000000400089947 */ /* 0x000fea0003800000 */
[----:B------:R-:W-:-:S04]  /*1470*/  UIADD3 UR6, UR39, 0x1, URZ ;  /* 0x0000000127067890 */ /* 0x000fc8000fffe03f */
[----:B------:R-:W-:-:S04]  /*1480*/  UISETP.NE.AND UP0, UPT, UR6, 0x4, UPT ;  /* 0x000000040600788c */ /* 0x000fc8000bf05270 */
[----:B------:R-:W-:Y:S02]  /*1490*/  USEL UR7, URZ, 0x1, UP0 ;  /* 0x000000013f077887 */ /* 0x000fe40008000000 */
[----:B------:R-:W-:Y:S02]  /*14a0*/  USEL UR6, UR6, URZ, UP0 ;  /* 0x0000003f06067287 */ /* 0x000fe40008000000 */
[----:B------:R-:W-:-:S06]  /*14b0*/  ULOP3.LUT UR7, UR38, UR7, URZ, 0x3c, !UPT ;  /* 0x0000000726077292 */ /* 0x000fcc000f8e3c3f */
[----:B01----:R-:W-:Y:S01]  /*14c0*/  IMAD.U32 R5, RZ, RZ, UR7 ;  /* 0x00000007ff057e24 */ /* 0x003fe2000f8e00ff */
[----:B------:R-:W-:-:S06]  /*14d0*/  UMOV UR7, UR39 ;  /* 0x0000002700077c82 */ /* 0x000fcc0008000000 */
.L_x_25:
[----:B01----:R-:W-:Y:S05]  /*14e0*/  @!P0 BRA `(.L_x_19) ;  /* 0x0000000000048947 */ /* 0x003fea0003800000 */
[----:B------:R-:W-:Y:S01]  /*14f0*/  BPT.TRAP 0x1 ;  /* 0x000000040000795c */ /* 0x000fe20000300000 */
.L_x_19:
[----:B------:R-:W0:Y:S01]  /*1500*/  S2UR UR9, SR_CgaCtaId ;  /* 0x00000000000979c3 */ /* 0x000e220000008800 */
[----:B------:R-:W-:Y:S01]  /*1510*/  UMOV UR8, 0x400 ;  /* 0x0000040000087882 */ /* 0x000fe20000000000 */
[----:B------:R-:W-:Y:S01]  /*1520*/  SHF.L.U32 R3, R5, 0x1f, RZ ;  /* 0x0000001f05037819 */ /* 0x000fe200000006ff */
[----:B0-----:R-:W-:-:S04]  /*1530*/  ULEA UR14, UR9, UR8, 0x18 ;  /* 0x00000008090e7291 */ /* 0x001fc8000f8ec03f */
[----:B------:R-:W-:-:S09]  /*1540*/  ULEA UR8, UR6, UR14, 0x3 ;  /* 0x0000000e06087291 */ /* 0x000fd2000f8e183f */
[----:B------:R0:W1:Y:S01]  /*1550*/  SYNCS.PHASECHK.TRANS64.TRYWAIT P1, [UR8], R3 ;  /* 0x00000003ff0075a7 */ /* 0x0000620008020148 */
[----:B------:R-:W-:Y:S05]  /*1560*/  @!P0 BRA `(.L_x_20) ;  /* 0x0000000000048947 */ /* 0x000fea0003800000 */
[----:B------:R-:W-:Y:S01]  /*1570*/  BPT.TRAP 0x1 ;  /* 0x000000040000795c */ /* 0x000fe20000300000 */
.L_x_20:
[----:B-1----:R-:W-:Y:S05]  /*1580*/  @P1 BRA `(.L_x_21) ;  /* 0x0000000000081947 */ /* 0x002fea0003800000 */
[----:B------:R-:W1:Y:S02]  /*1590*/  SYNCS.PHASECHK.TRANS64.TRYWAIT P1, [UR8], R3 ;  /* 0x00000003ff0075a7 */ /* 0x000e640008020148 */
[----:B-1----:R-:W-:Y:S05]  /*15a0*/  @!P1 BRA `(.L_x_22) ;  /* 0x000000a8006c9947 */ /* 0x002fea0003800000 */
.L_x_21:
[----:B------:R-:W-:Y:S01]  /*15b0*/  ULEA UR12, UR6, UR4, 0xa ;  /* 0x00000004060c7291 */ /* 0x000fe2000f8e503f */
[----:B------:R-:W-:Y:S01]  /*15c0*/  WARPGROUP.ARRIVE ;  /* 0x00000000000079c5 */ /* 0x000fe20000000000 */
[----:B------:R-:W-:Y:S01]  /*15d0*/  ULEA UR13, UR6, UR5, 0x9 ;  /* 0x00000005060d7291 */ /* 0x000fe2000f8e483f */
[----:B------:R-:W-:Y:S01]  /*15e0*/  UMOV UR9, 0x80000020 ;  /* 0x8000002000097882 */ /* 0x000fe20000000000 */
[----:B------:R-:W-:-:S03]  /*15f0*/  UMOV UR11, 0x80000020 ;  /* 0x80000020000b7882 */ /* 0x000fc60000000000 */
[----:B------:R-:W-:Y:S02]  /*1600*/  UMOV UR8, UR12 ;  /* 0x0000000c00087c82 */ /* 0x000fe40008000000 */
[----:B------:R-:W-:Y:S02]  /*1610*/  UMOV UR10, UR13 ;  /* 0x0000000d000a7c82 */ /* 0x000fe40008000000 */
[----:B------:R-:W-:Y:S01]  /*1620*/  HGMMA.64x128x16.F32.BF16 R88, gdesc[UR8], R88, gsb0 ;  /* 0x01e00000085879f0 */ /* 0x000fe20008001858 */
[----:B------:R-:W-:Y:S01]  /*1630*/  UIADD3 UR8, UR12, 0x200, URZ ;  /* 0x000002000c087890 */ /* 0x000fe2000fffe03f */
[----:B------:R-:W-:Y:S01]  /*1640*/  UMOV UR9, 0x80000020 ;  /* 0x8000002000097882 */ /* 0x000fe20000000000 */
[----:B------:R-:W-:Y:S02]  /*1650*/  WARPGROUP.DEPBAR.LE gsb0, 0x0 ;  /* 0x00008000000079c5 */ /* 0x000fe40000010000 */
[----:B------:R-:W-:-:S07]  /*1660*/  WARPGROUP.ARRIVE ;  /* 0x00000000000079c5 */ /* 0x000fce0000000000 */
[----:B------:R-:W-:Y:S01]  /*1670*/  HGMMA.64x128x16.F32.BF16 R24, gdesc[UR8], R24, gsb0 ;  /* 0x01e00000081879f0 */ /* 0x000fe20008001818 */
        /* <DEDUP_REMOVED lines=14> */
[----:B------:R-:W-:Y:S01]  /*1760*/  BPT.TRAP 0x1 ;  /* 0x000000040000795c */ /* 0x000fe20000300000 */
.L_x_23:
[----:B------:R-:W-:Y:S01]  /*1770*/  ULEA UR8, UR7, UR14, 0x3 ;  /* 0x0000000e07087291 */ /* 0x000fe2000f8e183f */
[----:B------:R-:W-:-:S03]  /*1780*/  ISETP.GT.U32.AND P1, PT, R19, 0x1, PT ;  /* 0x000000011300780c */ /* 0x000fc60003f24070 */
[----:B------:R-:W-:-:S04]  /*1790*/  UIADD3 UR8, UR8, 0x20, URZ ;  /* 0x0000002008087890 */ /* 0x000fc8000fffe03f */
[----:B------:R-:W-:-:S09]  /*17a0*/  UPRMT UR8, URZ, 0x654, UR8 ;  /* 0x000006543f087896 */ /* 0x000fd20008000008 */
[----:B------:R-:W-:Y:S01]  /*17b0*/  SYNCS.ARRIVE.TRANS64.RED.A1T0 RZ, [UR8], RZ ;  /* 0x000000ffffff79a7 */ /* 0x000fe20008100408 */
[----:B------:R-:W-:Y:S05]  /*17c0*/  @P1 BRA `(.L_x_24) ;  /* 0x0000000000041947 */ /* 0x000fea0003800000 */
[----:B------:R-:W-:Y:S01]  /*17d0*/  BPT.TRAP 0x1 ;  /* 0x000000040000795c */ /* 0x000fe20000300000 */
.L_x_24:
[----:B------:R-:W-:Y:S01]  /*17e0*/  UIADD3 UR6, UR6, 0x1, URZ ;  /* 0x0000000106067890 */ /* 0x000fe2000fffe03f */
[C---:B------:R-:W-:Y:S01]  /*17f0*/  ISETP.GT.AND P1, PT, R0.reuse, 0x1, PT ;  /* 0x000000010000780c */ /* 0x040fe20003f24270 */
[----:B------:R-:W-:Y:S01]  /*1800*/  UIADD3 UR7, UR7, 0x1, URZ ;  /* 0x0000000107077890 */ /* 0x000fe2000fffe03f */
[----:B------:R-:W-:Y:S01]  /*1810*/  VIADD R0, R0, 0xffffffff ;  /* 0xffffffff00007836 */ /* 0x000fe20000000000 */
[----:B------:R-:W-:Y:S02]  /*1820*/  UISETP.NE.AND UP0, UPT, UR6, 0x4, UPT ;  /* 0x000000040600788c */ /* 0x000fe4000bf05270 */
[----:B------:R-:W-:Y:S02]  /*1830*/  UISETP.NE.AND UP1, UPT, UR7, 0x4, UPT ;  /* 0x000000040700788c */ /* 0x000fe4000bf25270 */
[----:B------:R-:W-:Y:S02]  /*1840*/  USEL UR8, URZ, 0x1, UP0 ;  /* 0x000000013f087887 */ /* 0x000fe40008000000 */
[----:B------:R-:W-:-:S02]  /*1850*/  USEL UR6, UR6, URZ, UP0 ;  /* 0x0000003f06067287 */ /* 0x000fc40008000000 */
[----:B------:R-:W-:Y:S02]  /*1860*/  USEL UR7, UR7, URZ, UP1 ;  /* 0x0000003f07077287 */ /* 0x000fe40008800000 */
[----:B------:R-:W-:Y:S01]  /*1870*/  LOP3.LUT R5, R5, UR8, RZ, 0x3c, !PT ;  /* 0x0000000805057c12 */ /* 0x000fe2000f8e3cff */
[----:B------:R-:W-:Y:S09]  /*1880*/  @P1 BRA `(.L_x_25) ;  /* 0xfffffffc00141947 */ /* 0x000ff2000383ffff */
.L_x_18:
[----:B------:R-:W2:Y:S02]  /*1890*/  LDC R0, c[0x0][0x28c] ;  /* 0x0000a300ff007b82 */ /* 0x000ea40000000800 */
[----:B--2---:R-:W-:-:S13]  /*18a0*/  ISETP.GE.AND P1, PT, R0, 0x1, PT ;  /* 0x000000010000780c */ /* 0x004fda0003f26270 */
[----:B------:R-:W-:Y:S05]  /*18b0*/  @!P1 BRA `(.L_x_26) ;  /* 0x0000000000409947 */ /* 0x000fea0003800000 */
[----:B------:R-:W-:Y:S05]  /*18c0*/  @!P0 BRA `(.L_x_27) ;  /* 0x0000000000048947 */ /* 0x000fea0003800000 */
[----:B------:R-:W-:Y:S01]  /*18d0*/  BPT.TRAP 0x1 ;  /* 0x000000040000795c */ /* 0x000fe20000300000 */
.L_x_27:
[----:B------:R-:W2:Y:S01]  /*18e0*/  S2UR UR6, SR_CgaCtaId ;  /* 0x00000000000679c3 */ /* 0x000ea20000008800 */
[----:B------:R-:W-:Y:S01]  /*18f0*/  UISETP.LT.AND UP0, UPT, UR40, 0x1, UPT ;  /* 0x000000012800788c */ /* 0x000fe2000bf01270 */
[----:B------:R-:W-:Y:S01]  /*1900*/  ISETP.GT.U32.AND P0, PT, R19, 0x1, PT ;  /* 0x000000011300780c */ /* 0x000fe20003f04070 */
[----:B------:R-:W-:Y:S02]  /*1910*/  UMOV UR5, 0x400 ;  /* 0x0000040000057882 */ /* 0x000fe40000000000 */
[----:B------:R-:W-:-:S04]  /*1920*/  USEL UR4, UR40, 0x1, UP0 ;  /* 0x0000000128047887 */ /* 0x000fc80008000000 */
[----:B------:R-:W-:-:S04]  /*1930*/  UIADD3 UR4, UR39, UR40, -UR4 ;  /* 0x0000002827047290 */ /* 0x000fc8000fffe804 */
[----:B------:R-:W-:-:S04]  /*1940*/  USHF.L.U32 UR4, UR4, 0x3, URZ ;  /* 0x0000000304047899 */ /* 0x000fc8000800063f */
[----:B------:R-:W-:Y:S02]  /*1950*/  ULOP3.LUT UR4, UR4, 0x18, URZ, 0xc0, !UPT ;  /* 0x0000001804047892 */ /* 0x000fe4000f8ec03f */
[----:B--2---:R-:W-:-:S04]  /*1960*/  ULEA UR5, UR6, UR5, 0x18 ;  /* 0x0000000506057291 */ /* 0x004fc8000f8ec03f */
[----:B------:R-:W-:-:S04]  /*1970*/  UIADD3 UR4, UR5, 0x20, UR4 ;  /* 0x0000002005047890 */ /* 0x000fc8000fffe004 */
[----:B------:R-:W-:-:S09]  /*1980*/  UPRMT UR4, URZ, 0x654, UR4 ;  /* 0x000006543f047896 */ /* 0x000fd20008000004 */
[----:B------:R-:W-:Y:S01]  /*1990*/  SYNCS.ARRIVE.TRANS64.RED.A1T0 RZ, [UR4], RZ ;  /* 0x000000ffffff79a7 */ /* 0x000fe20008100404 */
[----:B------:R-:W-:Y:S05]  /*19a0*/  @P0 BRA `(.L_x_26) ;  /* 0x0000000000040947 */ /* 0x000fea0003800000 */
[----:B------:R-:W-:Y:S01]  /*19b0*/  BPT.TRAP 0x1 ;  /* 0x000000040000795c */ /* 0x000fe20000300000 */
.L_x_26:
[----:B------:R-:W2:Y:S01]  /*19c0*/  LDC R6, c[0x0][0x288] ;  /* 0x0000a200ff067b82 */ /* 0x000ea20000000800 */
[----:B01----:R-:W-:Y:S01]  /*19d0*/  LOP3.LUT R4, R18, 0x60, RZ, 0xc0, !PT ;  /* 0x0000006012047812 */ /* 0x003fe200078ec0ff */
[----:B------:R-:W-:Y:S01]  /*19e0*/  UIADD3 UR39, UR40, UR39, URZ ;  /* 0x0000002728277290 */ /* 0x000fe2000fffe03f */
[----:B------:R-:W-:Y:S01]  /*19f0*/  LOP3.LUT R0, R22, 0x1, RZ, 0xc0, !PT ;  /* 0x0000000116007812 */ /* 0x000fe200078ec0ff */
[----:B------:R-:W-:Y:S01]  /*1a00*/  IMAD.SHL.U32 R13, R153, 0x80, RZ ;  /* 0x00000080990d7824 */ /* 0x000fe200078e00ff */
[----:B------:R-:W-:Y:S01]  /*1a10*/  SHF.R.U32.HI R3, RZ, 0x2, R18 ;  /* 0x00000002ff037819 */ /* 0x000fe20000011612 */
[----:B------:R-:W-:Y:S01]  /*1a20*/  USHF.R.U32.HI UR4, URZ, 0x2, UR39 ;  /* 0x000000023f047899 */ /* 0x000fe20008011627 */
[----:B------:R-:W-:Y:S01]  /*1a30*/  SHF.R.U32.HI R10, RZ, 0x1, R4 ;  /* 0x00000001ff0a7819 */ /* 0x000fe20000011604 */
[----:B------:R-:W-:Y:S01]  /*1a40*/  IMAD.SHL.U32 R4, R0, 0x40, RZ ;  /* 0x0000004000047824 */ /* 0x000fe200078e00ff */
[----:B------:R-:W-:Y:S01]  /*1a50*/  LOP3.LUT R3, R3, 0x7, RZ, 0xc0, !PT ;  /* 0x0000000703037812 */ /* 0x000fe200078ec0ff */
[----:B------:R-:W-:Y:S01]  /*1a60*/  ULOP3.LUT UR4, UR4, 0x1, URZ, 0xc0, !UPT ;  /* 0x0000000104047892 */ /* 0x000fe2000f8ec03f */
[----:B------:R-:W-:Y:S01]  /*1a70*/  SHF.L.U32 R15, R152, 0x8, RZ ;  /* 0x00000008980f7819 */ /* 0x000fe200000006ff */
[----:B------:R-:W-:Y:S01]  /*1a80*/  ULDC UR8, c[0x0][0x284] ;  /* 0x0000a10000087ab9 */ /* 0x000fe20000000800 */
[--C-:B------:R-:W-:Y:S01]  /*1a90*/  IADD3 R5, RZ, -R10, -R3.reuse ;  /* 0x8000000aff057210 */ /* 0x100fe20007ffe803 */
[----:B------:R-:W-:Y:S01]  /*1aa0*/  UISETP.GT.U32.AND UP1, UPT, UR39, 0x3, UPT ;  /* 0x000000032700788c */ /* 0x000fe2000bf24070 */
[----:B------:R-:W-:Y:S01]  /*1ab0*/  LOP3.LUT R3, R4, 0x40, R3, 0xe2, !PT ;  /* 0x0000004004037812 */ /* 0x000fe200078ee203 */
[----:B------:R-:W-:Y:S01]  /*1ac0*/  UISETP.NE.U32.AND UP0, UPT, UR4, 0x1, UPT ;  /* 0x000000010400788c */ /* 0x000fe2000bf05070 */
[----:B------:R-:W-:Y:S01]  /*1ad0*/  LOP3.LUT R4, R18, 0x3, RZ, 0xc0, !PT ;  /* 0x0000000312047812 */ /* 0x000fe200078ec0ff */
[----:B------:R-:W-:Y:S01]  /*1ae0*/  ULDC.64 UR6, c[0x0][0x5d0] ;  /* 0x0001740000067ab9 */ /* 0x000fe20000000a00 */
[----:B------:R-:W-:Y:S01]  /*1af0*/  SHF.R.S32.HI R21, RZ, 0x1f, R23 ;  /* 0x0000001fff157819 */ /* 0x000fe20000011417 */
[----:B------:R-:W-:Y:S01]  /*1b00*/  UISETP.LT.U32.AND UP1, UPT, UR40, 0x4, UP1 ;  /* 0x000000042800788c */ /* 0x000fe20008f21070 */
[----:B------:R-:W-:Y:S01]  /*1b10*/  IMAD.WIDE R8, R152, 0x100, RZ ;  /* 0x0000010098087825 */ /* 0x000fe200078e02ff */
[----:B------:R-:W-:Y:S01]  /*1b20*/  UISETP.GT.U32.AND UP0, UPT, UR40, 0x3, !UP0 ;  /* 0x000000032800788c */ /* 0x000fe2000c704070 */
[----:B--2---:R-:W-:-:S02]  /*1b30*/  ISETP.GE.AND P0, PT, R13, R6, PT ;  /* 0x000000060d00720c */ /* 0x004fc40003f06270 */
[----:B------:R-:W-:Y:S01]  /*1b40*/  IMAD R12, R4, -0x2, R6 ;  /* 0xfffffffe040c7824 */ /* 0x000fe200078e0206 */
[----:B------:R-:W-:Y:S01]  /*1b50*/  USEL UR5, URZ, 0x1, !UP1 ;  /* 0x000000013f057887 */ /* 0x000fe2000c800000 */
[----:B------:R-:W-:Y:S01]  /*1b60*/  IMAD.SHL.U32 R6, R18, 0x2, RZ ;  /* 0x0000000212067824 */ /* 0x000fe200078e00ff */
[----:B------:R-:W-:Y:S01]  /*1b70*/  ISETP.GE.OR P0, PT, R15, UR8, P0 ;  /* 0x000000080f007c0c */ /* 0x000fe20008706670 */
[----:B------:R-:W-:Y:S01]  /*1b80*/  IMAD R4, R21, UR6, RZ ;  /* 0x0000000615047c24 */ /* 0x000fe2000f8e02ff */
[----:B------:R-:W-:Y:S01]  /*1b90*/  USEL UR4, URZ, 0x1, !UP0 ;  /* 0x000000013f047887 */ /* 0x000fe2000c000000 */
[----:B------:R-:W-:Y:S01]  /*1ba0*/  IMAD R0, R0, -0x40, R5 ;  /* 0xffffffc000007824 */ /* 0x000fe200078e0205 */
[----:B------:R-:W-:Y:S01]  /*1bb0*/  LOP3.LUT R6, R13, 0x6, R6, 0xf8, !PT ;  /* 0x000000060d067812 */ /* 0x000fe200078ef806 */
[----:B------:R-:W-:Y:S01]  /*1bc0*/  IMAD R11, R23, UR7, R4 ;  /* 0x00000007170b7c24 */ /* 0x000fe2000f8e0204 */
[----:B------:R-:W-:Y:S01]  /*1bd0*/  LOP3.LUT R153, R8, R3, R10, 0xfe, !PT ;  /* 0x0000000308997212 */ /* 0x000fe200078efe0a */
[----:B------:R-:W-:Y:S01]  /*1be0*/  ULOP3.LUT UR39, UR39, 0x3, URZ, 0xc0, !UPT ;  /* 0x0000000327277892 */ /* 0x000fe2000f8ec03f */
[----:B------:R-:W-:Y:S01]  /*1bf0*/  SHF.R.S32.HI R7, RZ, 0x1f, R6 ;  /* 0x0000001fff077819 */ /* 0x000fe20000011406 */
[----:B------:R-:W-:Y:S01]  /*1c00*/  ULOP3.LUT UR38, UR4, UR38, UR5, 0x96, !UPT ;  /* 0x0000002604267292 */ /* 0x000fe2000f8e9605 */
[----:B------:R-:W-:Y:S01]  /*1c10*/  IADD3 R3, -R15, UR8, R0 ;  /* 0x000000080f037c10 */ /* 0x000fe2000fffe100 */
[----:B------:R-:W-:-:S02]  /*1c20*/  IMAD.IADD R0, R12, 0x1, -R13 ;  /* 0x000000010c007824 */ /* 0x000fc400078e0a0d */
[----:B------:R-:W-:-:S04]  /*1c30*/  IMAD.WIDE.U32 R4, R23, UR6, R6 ;  /* 0x0000000617047c25 */ /* 0x000fc8000f8e0006 */
[----:B------:R-:W-:Y:S02]  /*1c40*/  IMAD.IADD R11, R5, 0x1, R11 ;  /* 0x00000001050b7824 */ /* 0x000fe400078e020b */
[----:B------:R-:W-:Y:S02]  /*1c50*/  IMAD.MOV.U32 R152, RZ, RZ, -0x1 ;  /* 0xffffffffff987424 */ /* 0x000fe400078e00ff */
[----:B------:R-:W-:Y:S01]  /*1c60*/  IMAD.MOV.U32 R10, RZ, RZ, R4 ;  /* 0x000000ffff0a7224 */ /* 0x000fe200078e0004 */
[----:B------:R-:W-:Y:S06]  /*1c70*/  @P0 BRA `(.L_x_28) ;  /* 0x00000084006c0947 */ /* 0x000fec0003800000 */
[----:B------:R-:W0:Y:S01]  /*1c80*/  LDC.64 R4, c[0x0][0x5c8] ;  /* 0x00017200ff047b82 */ /* 0x000e220000000a00 */
[----:B-----5:R-:W-:Y:S01]  /*1c90*/  FSETP.NEU.AND P0, PT, R155, RZ, PT ;  /* 0x000000ff9b00720b */ /* 0x020fe20003f0d000 */
[----:B------:R-:W-:Y:S01]  /*1ca0*/  BSSY B0, `(.L_x_28) ;  /* 0x0000858000007945 */ /* 0x000fe20003800000 */
[----:B------:R-:W-:-:S04]  /*1cb0*/  ISETP.GT.AND P3, PT, R3, RZ, PT ;  /* 0x000000ff0300720c */ /* 0x000fc80003f64270 */
[----:B------:R-:W-:Y:S01]  /*1cc0*/  ISETP.GT.AND P1, PT, R0, RZ, P3 ;  /* 0x000000ff0000720c */ /* 0x000fe20001f24270 */
[-C--:B0-----:R-:W-:Y:S02]  /*1cd0*/  IMAD R12, R9, R4.reuse, RZ ;  /* 0x00000004090c7224 */ /* 0x081fe400078e02ff */
[----:B------:R-:W-:-:S04]  /*1ce0*/  IMAD.WIDE.U32 R166, R153, R4, R10 ;  /* 0x0000000499a67225 */ /* 0x000fc800078e000a */
[----:B------:R-:W-:-:S04]  /*1cf0*/  IMAD R11, R153, R5, R12 ;  /* 0x00000005990b7224 */ /* 0x000fc800078e020c */
[----:B------:R-:W-:Y:S01]  /*1d00*/  IMAD.IADD R169, R167, 0x1, R11 ;  /* 0x00000001a7a97824 */ /* 0x000fe200078e020b */
[----:B------:R-:W-:Y:S06]  /*1d10*/  @!P0 BRA `(.L_x_29) ;  /* 0x00000060000c8947 */ /* 0x000fec0003800000 */
[----:B------:R-:W0:Y:S01]  /*1d20*/  LDC.64 R12, c[0x0][0x5b8] ;  /* 0x00016e00ff0c7b82 */ /* 0x000e220000000a00 */
[----:B------:R-:W-:-:S07]  /*1d30*/  ULDC.64 UR4, c[0x0][0x5c0] ;  /* 0x0001700000047ab9 */ /* 0x000fce0000000a00 */
[----:B------:R-:W1:Y:S08]  /*1d40*/  LDC.64 R14, c[0x0][0x5b0] ;  /* 0x00016c00ff0e7b82 */ /* 0x000e700000000a00 */
[----:B------:R-:W2:Y:S01]  /*1d50*/  LDC.64 R10, c[0x0][0x5a8] ;  /* 0x00016a00ff0a7b82 */ /* 0x000ea20000000a00 */
[----:B0-----:R-:W-:-:S04]  /*1d60*/  IMAD R20, R21, R12, RZ ;  /* 0x0000000c15147224 */ /* 0x001fc800078e02ff */
[C---:B------:R-:W-:Y:S02]  /*1d70*/  IMAD R13, R23.reuse, R13, R20 ;  /* 0x0000000d170d7224 */ /* 0x040fe400078e0214 */
[----:B------:R-:W-:-:S04]  /*1d80*/  IMAD.WIDE.U32 R20, R23, R12, R6 ;  /* 0x0000000c17147225 */ /* 0x000fc800078e0006 */
[----:B-1----:R-:W-:Y:S02]  /*1d90*/  IMAD R156, R9, R14, RZ ;  /* 0x0000000e099c7224 */ /* 0x002fe400078e02ff */
[----:B------:R-:W-:Y:S02]  /*1da0*/  IMAD.IADD R157, R21, 0x1, R13 ;  /* 0x00000001159d7824 */ /* 0x000fe400078e020d */
[----:B------:R-:W-:Y:S02]  /*1db0*/  IMAD R167, R153, R15, R156 ;  /* 0x0000000f99a77224 */ /* 0x000fe400078e029c */
[----:B------:R-:W-:-:S04]  /*1dc0*/  IMAD.MOV.U32 R156, RZ, RZ, R20 ;  /* 0x000000ffff9c7224 */ /* 0x000fc800078e0014 */
[----:B------:R-:W-:-:S04]  /*1dd0*/  IMAD.WIDE.U32 R158, R153, R14, R156 ;  /* 0x0000000e999e7225 */ /* 0x000fc800078e009c */
[----:B------:R-:W-:Y:S01]  /*1de0*/  IMAD.IADD R159, R159, 0x1, R167 ;  /* 0x000000019f9f7824 */ /* 0x000fe200078e02a7 */
[----:B--2---:R-:W-:-:S04]  /*1df0*/  LEA R160, P0, R158, R10, 0x1 ;  /* 0x0000000a9ea07211 */ /* 0x004fc800078008ff */
[----:B------:R-:W-:-:S05]  /*1e00*/  LEA.HI.X R161, R158, R11, R159, 0x1, P0 ;  /* 0x0000000b9ea17211 */ /* 0x000fca00000f0c9f */
[----:B------:R-:W2:Y:S01]  /*1e10*/  @P1 LDG.E.LTC128B.U16 R165, desc[UR36][R160.64] ;  /* 0x00000024a0a51981 */ /* 0x000ea2000c1e1520 */
[----:B------:R-:W-:Y:S01]  /*1e20*/  IMAD.WIDE.U32 R162, R153, R14, R6 ;  /* 0x0000000e99a27225 */ /* 0x000fe200078e0006 */
[----:B------:R-:W-:Y:S01]  /*1e30*/  ISETP.GT.AND P2, PT, R0, 0x1, P3 ;  /* 0x000000010000780c */ /* 0x000fe20001f44270 */
[----:B------:R-:W-:Y:S03]  /*1e40*/  BSSY B1, `(.L_x_30) ;  /* 0x0000012000017945 */ /* 0x000fe60003800000 */
[----:B------:R-:W-:-:S03]  /*1e50*/  IADD3 R163, R167, R163, RZ ;  /* 0x000000a3a7a37210 */ /* 0x000fc60007ffe0ff */
[----:B------:R-:W-:-:S04]  /*1e60*/  IMAD.WIDE.U32 R162, R23, R12, R162 ;  /* 0x0000000c17a27225 */ /* 0x000fc800078e00a2 */
[----:B--2---:R-:W-:-:S04]  /*1e70*/  IMAD.U32 R158, R165, 0x10000, RZ ;  /* 0x00010000a59e7824 */ /* 0x004fc800078e00ff */
[----:B------:R-:W-:Y:S01]  /*1e80*/  FMUL R159, R158, R155 ;  /* 0x0000009b9e9f7220 */ /* 0x000fe20000400000 */
[----:B------:R-:W-:-:S03]  /*1e90*/  LEA R158, P0, R166, UR4, 0x1 ;  /* 0x00000004a69e7c11 */ /* 0x000fc6000f8008ff */
[----:B------:R-:W-:Y:S01]  /*1ea0*/  FFMA R159, R88, R154, R159 ;  /* 0x0000009a589f7223 */ /* 0x000fe2000000009f */
[----:B------:R-:W-:-:S04]  /*1eb0*/  IMAD.IADD R88, R13, 0x1, R163 ;  /* 0x000000010d587824 */ /* 0x000fc800078e02a3 */
[----:B------:R-:W-:Y:S02]  /*1ec0*/  F2FP.BF16.F32.PACK_AB R161, RZ, R159 ;  /* 0x0000009fffa1723e */ /* 0x000fe400000010ff */
[----:B------:R-:W-:Y:S02]  /*1ed0*/  LEA.HI.X R159, R166, UR5, R169, 0x1, P0 ;  /* 0x00000005a69f7c11 */ /* 0x000fe400080f0ca9 */
[----:B------:R-:W-:Y:S02]  /*1ee0*/  PRMT R163, R161, 0x7610, R163 ;  /* 0x00007610a1a37816 */ /* 0x000fe400000000a3 */
[----:B------:R-:W-:-:S03]  /*1ef0*/  LEA R160, P0, R162, R10, 0x1 ;  /* 0x0000000aa2a07211 */ /* 0x000fc600078008ff */
[----:B------:R0:W-:Y:S01]  /*1f00*/  @P1 STG.E.U16 desc[UR36][R158.64], R163 ;  /* 0x000000a39e001986 */ /* 0x0001e2000c101524 */
[----:B------:R-:W-:Y:S01]  /*1f10*/  LEA.HI.X R161, R162, R11, R88, 0x1, P0 ;  /* 0x0000000ba2a17211 */ /* 0x000fe200000f0c58 */
[C---:B------:R-:W-:Y:S01]  /*1f20*/  IMAD.SHL.U32 R162, R14.reuse, 0x8, RZ ;  /* 0x000000080ea27824 */ /* 0x040fe200078e00ff */
[----:B0-----:R-:W-:Y:S01]  /*1f30*/  SHF.L.U64.HI R163, R14, 0x3, R15 ;  /* 0x000000030ea37819 */ /* 0x001fe2000001020f */
[----:B------:R-:W-:Y:S06]  /*1f40*/  @!P2 BRA `(.L_x_31) ;  /* 0x000000000004a947 */ /* 0x000fec0003800000 */
[----:B------:R0:W5:Y:S02]  /*1f50*/  LDG.E.LTC128B.U16 R165, desc[UR36][R160.64+0x2] ;  /* 0x00000224a0a57981 */ /* 0x000164000c1e1520 */
.L_x_31:
[----:B------:R-:W-:Y:S05]  /*1f60*/  BSYNC B1 ;  /* 0x0000000000017941 */ /* 0x000fea0003800000 */
.L_x_30:
[----:B-----5:R-:W-:Y:S01]  /*1f70*/  IMAD.U32 R88, R165, 0x10000, RZ ;  /* 0x00010000a5587824 */ /* 0x020fe200078e00ff */
[----:B------:R-:W-:Y:S01]  /*1f80*/  ISETP.GT.AND P0, PT, R3, 0x8, PT ;  /* 0x000000080300780c */ /* 0x000fe20003f04270 */
[----:B------:R-:W-:Y:S01]  /*1f90*/  IMAD.WIDE.U32 R170, R153, R14, R162 ;  /* 0x0000000e99aa7225 */ /* 0x000fe200078e00a2 */
[----:B------:R-:W-:-:S03]  /*1fa0*/  PRMT R172, R165, 0x7610, R172 ;  /* 0x00007610a5ac7816 */ /* 0x000fc600000000ac */
[----:B------:R-:W-:Y:S01]  /*1fb0*/  FMUL R88, R88, R155 ;  /* 0x0000009b58587220 */ /* 0x000fe20000400000 */
[----:B------:R-:W-:Y:S01]  /*1fc0*/  ISETP.GT.AND P1, PT, R0, RZ, P0 ;  /* 0x000000ff0000720c */ /* 0x000fe20000724270 */
[----:B------:R-:W-:Y:S01]  /*1fd0*/  IMAD.IADD R169, R167, 0x1, R171 ;  /* 0x00000001a7a97824 */ /* 0x000fe200078e02ab */
[----:B------:R-:W-:Y:S01]  /*1fe0*/  IADD3 R166, P4, R20, R170, RZ ;  /* 0x000000aa14a67210 */ /* 0x000fe20007f9e0ff */
[----:B------:R-:W-:-:S04]  /*1ff0*/  FFMA R89, R89, R154, R88 ;  /* 0x0000009a59597223 */ /* 0x000fc80000000058 */
[----:B------:R-:W-:Y:S01]  /*2000*/  IMAD.X R167, R169, 0x1, R157, P4 ;  /* 0x00000001a9a77824 */ /* 0x000fe200020e069d */
[----:B------:R-:W-:Y:S02]  /*2010*/  F2FP.BF16.F32.PACK_AB R168, RZ, R89 ;  /* 0x00000059ffa8723e */ /* 0x000fe400000010ff */
[----:B------:R-:W-:Y:S02]  /*2020*/  LEA R88, P4, R166, R10, 0x1 ;  /* 0x0000000aa6587211 */ /* 0x000fe400078808ff */
[----:B------:R-:W-:Y:S02]  /*2030*/  PRMT R171, R168, 0x7610, R171 ;  /* 0x00007610a8ab7816 */ /* 0x000fe400000000ab */
[----:B------:R-:W-:-:S03]  /*2040*/  LEA.HI.X R89, R166, R11, R167, 0x1, P4 ;  /* 0x0000000ba6597211 */ /* 0x000fc600020f0ca7 */
[----:B------:R1:W-:Y:S04]  /*2050*/  @P2 STG.E.U16 desc[UR36][R158.64+0x2], R171 ;  /* 0x000002ab9e002986 */ /* 0x0003e8000c101524 */
[----:B------:R2:W3:Y:S01]  /*2060*/  @P1 LDG.E.LTC128B.U16 R172, desc[UR36][R88.64] ;  /* 0x0000002458ac1981 */ /* 0x0004e2000c1e1520 */
[----:B------:R-:W-:Y:S01]  /*2070*/  IMAD.SHL.U32 R165, R4, 0x10, RZ ;  /* 0x0000001004a57824 */ /* 0x000fe200078e00ff */
[----:B------:R-:W-:Y:S01]  /*2080*/  IADD3 R170, P2, R6, R170, RZ ;  /* 0x000000aa06aa7210 */ /* 0x000fe20007f5e0ff */
[----:B------:R-:W-:Y:S03]  /*2090*/  BSSY B1, `(.L_x_32) ;  /* 0x0000011000017945 */ /* 0x000fe60003800000 */
[----:B------:R-:W-:Y:S01]  /*20a0*/  IADD3 R168, P4, R165, R158, RZ ;  /* 0x0000009ea5a87210 */ /* 0x000fe20007f9e0ff */
[----:B-1----:R-:W-:Y:S01]  /*20b0*/  IMAD.X R171, R7, 0x1, R169, P2 ;  /* 0x0000000107ab7824 */ /* 0x002fe200010e06a9 */
[----:B------:R-:W-:Y:S01]  /*20c0*/  ISETP.GT.AND P2, PT, R0, 0x1, P0 ;  /* 0x000000010000780c */ /* 0x000fe20000744270 */
[----:B------:R-:W-:-:S03]  /*20d0*/  IMAD.WIDE.U32 R170, R23, R12, R170 ;  /* 0x0000000c17aa7225 */ /* 0x000fc600078e00aa */
[----:B--2---:R-:W-:Y:S01]  /*20e0*/  LEA R88, P5, R170, R10, 0x1 ;  /* 0x0000000aaa587211 */ /* 0x004fe200078a08ff */
[----:B---3--:R-:W-:-:S04]  /*20f0*/  IMAD.U32 R166, R172, 0x10000, RZ ;  /* 0x00010000aca67824 */ /* 0x008fc800078e00ff */
[----:B------:R-:W-:Y:S01]  /*2100*/  FMUL R167, R166, R155 ;  /* 0x0000009ba6a77220 */ /* 0x000fe20000400000 */
[----:B------:R-:W-:-:S03]  /*2110*/  IMAD.IADD R166, R13, 0x1, R171 ;  /* 0x000000010da67824 */ /* 0x000fc600078e02ab */
[----:B------:R-:W-:Y:S01]  /*2120*/  FFMA R90, R90, R154, R167 ;  /* 0x0000009a5a5a7223 */ /* 0x000fe200000000a7 */
[----:B------:R-:W-:Y:S02]  /*2130*/  SHF.L.U64.HI R167, R4, 0x4, R5 ;  /* 0x0000000404a77819 */ /* 0x000fe40000010205 */
[----:B------:R-:W-:Y:S02]  /*2140*/  LEA.HI.X R89, R170, R11, R166, 0x1, P5 ;  /* 0x0000000baa597211 */ /* 0x000fe400028f0ca6 */
[----:B------:R-:W-:Y:S02]  /*2150*/  F2FP.BF16.F32.PACK_AB R90, RZ, R90 ;  /* 0x0000005aff5a723e */ /* 0x000fe400000010ff */
[----:B------:R-:W-:-:S05]  /*2160*/  IADD3.X R169, R167, R159, RZ, P4, !PT ;  /* 0x0000009fa7a97210 */ /* 0x000fca00027fe4ff */
[----:B------:R1:W-:Y:S01]  /*2170*/  @P1 STG.E.U16 desc[UR36][R168.64], R90 ;  /* 0x0000005aa8001986 */ /* 0x0003e2000c101524 */
[----:B------:R-:W-:Y:S05]  /*2180*/  @!P2 BRA `(.L_x_33) ;  /* 0x000000000004a947 */ /* 0x000fea0003800000 */
[----:B------:R2:W5:Y:S02]  /*2190*/  LDG.E.LTC128B.U16 R172, desc[UR36][R88.64+0x2] ;  /* 0x0000022458ac7981 */ /* 0x000564000c1e1520 */
.L_x_33:
[----:B------:R-:W-:Y:S05]  /*21a0*/  BSYNC B1 ;  /* 0x0000000000017941 */ /* 0x000fea0003800000 */
.L_x_32:
[----:B-1---5:R-:W-:Y:S01]  /*21b0*/  IMAD.U32 R90, R172, 0x10000, RZ ;  /* 0x00010000ac5a7824 */ /* 0x022fe200078e00ff */
[----:B------:R-:W-:Y:S01]  /*21c0*/  ISETP.GT.AND P1, PT, R0, 0x8, P3 ;  /* 0x000000080000780c */ /* 0x000fe20001f24270 */
[----:B------:R-:W-:Y:S02]  /*21d0*/  BSSY B1, `(.L_x_34) ;  /* 0x000000a000017945 */ /* 0x000fe40003800000 */
[----:B------:R-:W-:-:S04]  /*21e0*/  FMUL R90, R90, R155 ;  /* 0x0000009b5a5a7220 */ /* 0x000fc80000400000 */
[----:B------:R-:W-:Y:S01]  /*21f0*/  FFMA R90, R91, R154, R90 ;  /* 0x0000009a5b5a7223 */ /* 0x000fe2000000005a */
[----:B------:R-:W-:-:S04]  /*2200*/  @P2 IMAD.MOV.U32 R91, RZ, RZ, R169 ;  /* 0x000000ffff5b2224 */ /* 0x000fc800078e00a9 */
[----:B------:R-:W-:-:S04]  /*2210*/  F2FP.BF16.F32.PACK_AB R90, RZ, R90 ;  /* 0x0000005aff5a723e */ /* 0x000fc800000010ff */
[----:B------:R-:W-:Y:S01]  /*2220*/  PRMT R166, R90, 0x7610, R166 ;  /* 0x000076105aa67816 */ /* 0x000fe200000000a6 */
[----:B------:R-:W-:-:S05]  /*2230*/  @P2 IMAD.MOV.U32 R90, RZ, RZ, R168 ;  /* 0x000000ffff5a2224 */ /* 0x000fca00078e00a8 */
[----:B------:R1:W-:Y:S01]  /*2240*/  @P2 STG.E.U16 desc[UR36][R90.64+0x2], R166 ;  /* 0x000002a65a002986 */ /* 0x0003e2000c101524 */
[----:B------:R-:W-:Y:S05]  /*2250*/  @!P1 BRA `(.L_x_35) ;  /* 0x0000000000049947 */ /* 0x000fea0003800000 */
[----:B------:R3:W5:Y:S02]  /*2260*/  LDG.E.LTC128B.U16 R172, desc[UR36][R160.64+0x10] ;  /* 0x00001024a0ac7981 */ /* 0x000764000c1e1520 */
.L_x_35:
[----:B------:R-:W-:Y:S05]  /*2270*/  BSYNC B1 ;  /* 0x0000000000017941 */ /* 0x000fea0003800000 */
.L_x_34:
[----:B-1---5:R-:W-:Y:S01]  /*2280*/  IMAD.U32 R90, R172, 0x10000, RZ ;  /* 0x00010000ac5a7824 */ /* 0x022fe200078e00ff */
[----:B------:R-:W-:Y:S01]  /*2290*/  ISETP.GT.AND P2, PT, R0, 0x9, P3 ;  /* 0x000000090000780c */ /* 0x000fe20001f44270 */
[----:B------:R-:W-:Y:S02]  /*22a0*/  BSSY B1, `(.L_x_36) ;  /* 0x000000a000017945 */ /* 0x000fe40003800000 */
[----:B------:R-:W-:Y:S01]  /*22b0*/  FMUL R91, R90, R155 ;  /* 0x0000009b5a5b7220 */ /* 0x000fe20000400000 */
[----:B------:R-:W-:-:S03]  /*22c0*/  @P1 IMAD.MOV.U32 R90, RZ, RZ, R158 ;  /* 0x000000ffff5a1224 */ /* 0x000fc600078e009e */
[----:B------:R-:W-:-:S05]  /*22d0*/  FFMA R91, R92, R154, R91 ;  /* 0x0000009a5c5b7223 */ /* 0x000fca000000005b */
[----:B------:R-:W-:-:S04]  /*22e0*/  F2FP.BF16.F32.PACK_AB R91, RZ, R91 ;  /* 0x0000005bff5b723e */ /* 0x000fc800000010ff */
[----:B------:R-:W-:Y:S01]  /*22f0*/  PRMT R92, R91, 0x7610, R92 ;  /* 0x000076105b5c7816 */ /* 0x000fe2000000005c */
[----:B------:R-:W-:-:S05]  /*2300*/  @P1 IMAD.MOV.U32 R91, RZ, RZ, R159 ;  /* 0x000000ffff5b1224 */ /* 0x000fca00078e009f */
[----:B------:R1:W-:Y:S01]  /*2310*/  @P1 STG.E.U16 desc[UR36][R90.64+0x10], R92 ;  /* 0x0000105c5a001986 */ /* 0x0003e2000c101524 */
[----:B------:R-:W-:Y:S05]  /*2320*/  @!P2 BRA `(.L_x_37) ;  /* 0x000000000004a947 */ /* 0x000fea0003800000 */
[----:B------:R4:W5:Y:S02]  /*2330*/  LDG.E.LTC128B.U16 R172, desc[UR36][R160.64+0x12] ;  /* 0x00001224a0ac7981 */ /* 0x000964000c1e1520 */
.L_x_37:
[----:B------:R-:W-:Y:S05]  /*2340*/  BSYNC B1 ;  /* 0x0000000000017941 */ /* 0x000fea0003800000 */
.L_x_36:
[----:B-1---5:R-:W-:Y:S01]  /*2350*/  IMAD.U32 R90, R172, 0x10000, RZ ;  /* 0x00010000ac5a7824 */ /* 0x022fe200078e00ff */
[----:B------:R-:W-:Y:S01]  /*2360*/  ISETP.GT.AND P1, PT, R0, 0x8, P0 ;  /* 0x000000080000780c */ /* 0x000fe20000724270 */
[----:B------:R-:W-:Y:S01]  /*2370*/  @P2 IMAD.MOV.U32 R91, RZ, RZ, R159 ;  /* 0x000000ffff5b2224 */ /* 0x000fe200078e009f */
[----:B------:R-:W-:Y:S01]  /*2380*/  BSSY B1, `(.L_x_38) ;  /* 0x0000009000017945 */ /* 0x000fe20003800000 */
[----:B------:R-:W-:-:S04]  /*2390*/  FMUL R90, R90, R155 ;  /* 0x0000009b5a5a7220 */ /* 0x000fc80000400000 */
[----:B------:R-:W-:-:S05]  /*23a0*/  FFMA R90, R93, R154, R90 ;  /* 0x0000009a5d5a7223 */ /* 0x000fca000000005a */
[----:B------:R-:W-:-:S04]  /*23b0*/  F2FP.BF16.F32.PACK_AB R90, RZ, R90 ;  /* 0x0000005aff5a723e */ /* 0x000fc800000010ff */
[----:B------:R-:W-:Y:S01]  /*23c0*/  PRMT R92, R90, 0x7610, R92 ;  /* 0x000076105a5c7816 */ /* 0x000fe2000000005c */
[----:B------:R-:W-:-:S05]  /*23d0*/  @P2 IMAD.MOV.U32 R90, RZ, RZ, R158 ;  /* 0x000000ffff5a2224 */ /* 0x000fca00078e009e */
[----:B------:R1:W-:Y:S01]  /*23e0*/  @P2 STG.E.U16 desc[UR36][R90.64+0x12], R92 ;  /* 0x0000125c5a002986 */ /* 0x0003e2000c101524 */
[----:B------:R-:W-:Y:S05]  /*23f0*/  @!P1 BRA `(.L_x_39) ;  /* 0x0000000000049947 */ /* 0x000fea0003800000 */
[----:B------:R0:W5:Y:S02]  /*2400*/  LDG.E.LTC128B.U16 R172, desc[UR36][R88.64+0x10] ;  /* 0x0000102458ac7981 */ /* 0x000164000c1e1520 */
.L_x_39:
[----:B------:R-:W-:Y:S05]  /*2410*/  BSYNC B1 ;  /* 0x0000000000017941 */ /* 0x000fea0003800000 */
.L_x_38:
[----:B-1---5:R-:W-:Y:S01]  /*2420*/  SHF.L.U32 R90, R172, 0x10, RZ ;  /* 0x00000010ac5a7819 */ /* 0x022fe200000006ff */
[----:B------:R-:W-:Y:S01]  /*2430*/  BSSY B1, `(.L_x_40) ;  /* 0x000000b000017945 */ /* 0x000fe20003800000 */
[----:B------:R-:W-:-:S03]  /*2440*/  ISETP.GT.AND P2, PT, R0, 0x9, P0 ;  /* 0x000000090000780c */ /* 0x000fc60000744270 */
        /* <DEDUP_REMOVED lines=9> */
.L_x_41:
[----:B------:R-:W-:Y:S05]  /*24e0*/  BSYNC B1 ;  /* 0x0000000000017941 */ /* 0x000fea0003800000 */
.L_x_40:
        /* <DEDUP_REMOVED lines=12> */
.L_x_43:
[----:B------:R-:W-:Y:S05]  /*25b0*/  BSYNC B1 ;  /* 0x0000000000017941 */ /* 0x000fea0003800000 */
.L_x_42:
        /* <DEDUP_REMOVED lines=12> */
.L_x_45:
[----:B------:R-:W-:Y:S05]  /*2680*/  BSYNC B1 ;  /* 0x0000000000017941 */ /* 0x000fea0003800000 */
.L_x_44:
[----:B-1---5:R-:W-:Y:S01]  /*2690*/  IMAD.U32 R90, R172, 0x10000, RZ ;  /* 0x00010000ac5a7824 */ /* 0x022fe200078e00ff */
[----:B------:R-:W-:Y:S01]  /*26a0*/  ISETP.GT.AND P1, PT, R0, 0x10, P0 ;  /* 0x000000100000780c */ /* 0x000fe20000724270 */
[----:B------:R-:W-:Y:S01]  /*26b0*/  @P2 IMAD.MOV.U32 R91, RZ, RZ, R159 ;  /* 0x000000ffff5b2224 */ /* 0x000fe200078e009f */
[----:B------:R-:W-:Y:S01]  /*26c0*/  BSSY B1, `(.L_x_46) ;  /* 0x0000009000017945 */ /* 0x000fe20003800000 */
[----:B------:R-:W-:-:S04]  /*26d0*/  FMUL R90, R90, R155 ;  /* 0x0000009b5a5a7220 */ /* 0x000fc80000400000 */
[----:B------:R-:W-:-:S05]  /*26e0*/  FFMA R90, R97, R154, R90 ;  /* 0x0000009a615a7223 */ /* 0x000fca000000005a */
[----:B------:R-:W-:-:S04]  /*26f0*/  F2FP.BF16.F32.PACK_AB R90, RZ, R90 ;  /* 0x0000005aff5a723e */ /* 0x000fc800000010ff */
[----:B------:R-:W-:Y:S02]  /*2700*/  PRMT R92, R90, 0x7610, R92 ;  /* 0x000076105a5c7816 */ /* 0x000fe4000000005c */
[----:B------:R-:W-:-:S05]  /*2710*/  @P2 MOV R90, R158 ;  /* 0x0000009e005a2202 */ /* 0x000fca0000000f00 */
[----:B------:R1:W-:Y:S01]  /*2720*/  @P2 STG.E.U16 desc[UR36][R90.64+0x22], R92 ;  /* 0x0000225c5a002986 */ /* 0x0003e2000c101524 */
[----:B------:R-:W-:Y:S05]  /*2730*/  @!P1 BRA `(.L_x_47) ;  /* 0x0000000000049947 */ /* 0x000fea0003800000 */
[----:B------:R0:W5:Y:S02]  /*2740*/  LDG.E.LTC128B.U16 R172, desc[UR36][R88.64+0x20] ;  /* 0x0000202458ac7981 */ /* 0x000164000c1e1520 */
.L_x_47:
[----:B------:R-:W-:Y:S05]  /*2750*/  BSYNC B1 ;  /* 0x0000000000017941 */ /* 0x000fea0003800000 */
.L_x_46:
        /* <DEDUP_REMOVED lines=12> */
.L_x_49:
[----:B------:R-:W-:Y:S05]  /*2820*/  BSYNC B1 ;  /* 0x0000000000017941 */ /* 0x000fea0003800000 */
.L_x_48:
        /* <DEDUP_REMOVED lines=12> */
.L_x_51:
[----:B------:R-:W-:Y:S05]  /*28f0*/  BSYNC B1 ;  /* 0x0000000000017941 */ /* 0x000fea0003800000 */
.L_x_50:
[----:B-1---5:R-:W-:Y:S01]  /*2900*/  IMAD.U32 R90, R172, 0x10000, RZ ;  /* 0x00010000ac5a7824 */ /* 0x022fe200078e00ff */
[----:B------:R-:W-:Y:S01]  /*2910*/  ISETP.GT.AND P2, PT, R0, 0x19, P3 ;  /* 0x000000190000780c */ /* 0x000fe20001f44270 */
[----:B------:R-:W-:Y:S02]  /*2920*/  BSSY B1, `(.L_x_52) ;  /* 0x000000a000017945 */ /* 0x000fe40003800000 */
[----:B------:R-:W-:Y:S01]  /*2930*/  FMUL R91, R90, R155 ;  /* 0x0000009b5a5b7220 */ /* 0x000fe20000400000 */
[----:B------:R-:W-:-:S03]  /*2940*/  @P1 IMAD.MOV.U32 R90, RZ, RZ, R158 ;  /* 0x000000ffff5a1224 */ /* 0x000fc600078e009e */
[----:B------:R-:W-:-:S05]  /*2950*/  FFMA R91, R100, R154, R91 ;  /* 0x0000009a645b7223 */ /* 0x000fca000000005b */
[----:B------:R-:W-:-:S04]  /*2960*/  F2FP.BF16.F32.PACK_AB R91, RZ, R91 ;  /* 0x0000005bff5b723e */ /* 0x000fc800000010ff */
[----:B------:R-:W-:Y:S02]  /*2970*/  PRMT R92, R91, 0x7610, R92 ;  /* 0x000076105b5c7816 */ /* 0x000fe4000000005c */
[----:B------:R-:W-:-:S05]  /*2980*/  @P1 MOV R91, R159 ;  /* 0x0000009f005b1202 */ /* 0x000fca0000000f00 */
[----:B------:R1:W-:Y:S01]  /*2990*/  @P1 STG.E.U16 desc[UR36][R90.64+0x30], R92 ;  /* 0x0000305c5a001986 */ /* 0x0003e2000c101524 */
[----:B------:R-:W-:Y:S05]  /*29a0*/  @!P2 BRA `(.L_x_53) ;  /* 0x000000000004a947 */ /* 0x000fea0003800000 */
[----:B------:R0:W5:Y:S02]  /*29b0*/  LDG.E.LTC128B.U16 R172, desc[UR36][R160.64+0x32] ;  /* 0x00003224a0ac7981 */ /* 0x000164000c1e1520 */
.L_x_53:
[----:B------:R-:W-:Y:S05]  /*29c0*/  BSYNC B1 ;  /* 0x0000000000017941 */ /* 0x000fea0003800000 */
.L_x_52:
        /* <DEDUP_REMOVED lines=12> */
.L_x_55:
[----:B------:R-:W-:Y:S05]  /*2a90*/  BSYNC B1 ;  /* 0x0000000000017941 */ /* 0x000fea0003800000 */
.L_x_54:
        /* <DEDUP_REMOVED lines=12> */
.L_x_57:
[----:B------:R-:W-:Y:S05]  /*2b60*/  BSYNC B1 ;  /* 0x0000000000017941 */ /* 0x000fea0003800000 */
.L_x_56:
        /* <DEDUP_REMOVED lines=12> */
.L_x_59:
[----:B------:R-:W-:Y:S05]  /*2c30*/  BSYNC B1 ;  /* 0x0000000000017941 */ /* 0x000fea0003800000 */
.L_x_58:
        /* <DEDUP_REMOVED lines=12> */
.L_x_61:
[----:B------:R-:W-:Y:S05]  /*2d00*/  BSYNC B1 ;  /* 0x0000000000017941 */ /* 0x000fea0003800000 */
.L_x_60:
        /* <DEDUP_REMOVED lines=12> */
.L_x_63:
[----:B------:R-:W-:Y:S05]  /*2dd0*/  BSYNC B1 ;  /* 0x0000000000017941 */ /* 0x000fea0003800000 */
.L_x_62:
        /* <DEDUP_REMOVED lines=12> */
.L_x_65:
[----:B------:R-:W-:Y:S05]  /*2ea0*/  BSYNC B1 ;  /* 0x0000000000017941 */ /* 0x000fea0003800000 */
.L_x_64:
        /* <DEDUP_REMOVED lines=12> */
.L_x_67:
[----:B------:R-:W-:Y:S05]  /*2f70*/  BSYNC B1 ;  /* 0x0000000000017941 */ /* 0x000fea0003800000 */
.L_x_66:
        /* <DEDUP_REMOVED lines=12> */
.L_x_69:
[----:B------:R-:W-:Y:S05]  /*3040*/  BSYNC B1 ;  /* 0x0000000000017941 */ /* 0x000fea0003800000 */
.L_x_68:
        /* <DEDUP_REMOVED lines=12> */
.L_x_71:
[----:B------:R-:W-:Y:S05]  /*3110*/  BSYNC B1 ;  /* 0x0000000000017941 */ /* 0x000fea0003800000 */
.L_x_70:
        /* <DEDUP_REMOVED lines=12> */
.L_x_73:
[----:B------:R-:W-:Y:S05]  /*31e0*/  BSYNC B1 ;  /* 0x0000000000017941 */ /* 0x000fea0003800000 */
.L_x_72:
        /* <DEDUP_REMOVED lines=12> */
.L_x_75:
[----:B------:R-:W-:Y:S05]  /*32b0*/  BSYNC B1 ;  /* 0x0000000000017941 */ /* 0x000fea0003800000 */
.L_x_74:
        /* <DEDUP_REMOVED lines=12> */
.L_x_77:
[----:B------:R-:W-:Y:S05]  /*3380*/  BSYNC B1 ;  /* 0x0000000000017941 */ /* 0x000fea0003800000 */
.L_x_76:
        /* <DEDUP_REMOVED lines=12> */
.L_x_79:
[----:B------:R-:W-:Y:S05]  /*3450*/  BSYNC B1 ;  /* 0x0000000000017941 */ /* 0x000fea0003800000 */
.L_x_78:
        /* <DEDUP_REMOVED lines=12> */
.L_x_81:
[----:B------:R-:W-:Y:S05]  /*3520*/  BSYNC B1 ;  /* 0x0000000000017941 */ /* 0x000fea0003800000 */
.L_x_80:
        /* <DEDUP_REMOVED lines=12> */
.L_x_83:
[----:B------:R-:W-:Y:S05]  /*35f0*/  BSYNC B1 ;  /* 0x0000000000017941 */ /* 0x000fea0003800000 */
.L_x_82:
        /* <DEDUP_REMOVED lines=12> */
.L_x_85:
[----:B------:R-:W-:Y:S05]  /*36c0*/  BSYNC B1 ;  /* 0x0000000000017941 */ /* 0x000fea0003800000 */
.L_x_84:
        /* <DEDUP_REMOVED lines=12> */
.L_x_87:
[----:B------:R-:W-:Y:S05]  /*3790*/  BSYNC B1 ;  /* 0x0000000000017941 */ /* 0x000fea0003800000 */
.L_x_86:
        /* <DEDUP_REMOVED lines=12> */
.L_x_89:
[----:B------:R-:W-:Y:S05]  /*3860*/  BSYNC B1 ;  /* 0x0000000000017941 */ /* 0x000fea0003800000 */
.L_x_88:
        /* <DEDUP_REMOVED lines=12> */
.L_x_91:
[----:B------:R-:W-:Y:S05]  /*3930*/  BSYNC B1 ;  /* 0x0000000000017941 */ /* 0x000fea0003800000 */
.L_x_90:
        /* <DEDUP_REMOVED lines=12> */
.L_x_93:
[----:B------:R-:W-:Y:S05]  /*3a00*/  BSYNC B1 ;  /* 0x0000000000017941 */ /* 0x000fea0003800000 */
.L_x_92:
        /* <DEDUP_REMOVED lines=12> */
.L_x_95:
[----:B------:R-:W-:Y:S05]  /*3ad0*/  BSYNC B1 ;  /* 0x0000000000017941 */ /* 0x000fea0003800000 */
.L_x_94:
        /* <DEDUP_REMOVED lines=12> */
.L_x_97:
[----:B------:R-:W-:Y:S05]  /*3ba0*/  BSYNC B1 ;  /* 0x0000000000017941 */ /* 0x000fea0003800000 */
.L_x_96:
        /* <DEDUP_REMOVED lines=12> */
.L_x_99:
[----:B------:R-:W-:Y:S05]  /*3c70*/  BSYNC B1 ;  /* 0x0000000000017941 */ /* 0x000fea0003800000 */
.L_x_98:
        /* <DEDUP_REMOVED lines=12> */
.L_x_101:
[----:B------:R-:W-:Y:S05]  /*3d40*/  BSYNC B1 ;  /* 0x0000000000017941 */ /* 0x000fea0003800000 */
.L_x_100:
        /* <DEDUP_REMOVED lines=12> */
.L_x_103:
[----:B------:R-:W-:Y:S05]  /*3e10*/  BSYNC B1 ;  /* 0x0000000000017941 */ /* 0x000fea0003800000 */
.L_x_102:
        /* <DEDUP_REMOVED lines=12> */
.L_x_105:
[----:B------:R-:W-:Y:S05]  /*3ee0*/  BSYNC B1 ;  /* 0x0000000000017941 */ /* 0x000fea0003800000 */
.L_x_104:
        /* <DEDUP_REMOVED lines=12> */
.L_x_107:
[----:B------:R-:W-:Y:S05]  /*3fb0*/  BSYNC B1 ;  /* 0x0000000000017941 */ /* 0x000fea0003800000 */
.L_x_106:
        /* <DEDUP_REMOVED lines=12> */
.L_x_109:
[----:B------:R-:W-:Y:S05]  /*4080*/  BSYNC B1 ;  /* 0x0000000000017941 */ /* 0x000fea0003800000 */
.L_x_108:
        /* <DEDUP_REMOVED lines=12> */
.L_x_111:
[----:B------:R-:W-:Y:S05]  /*4150*/  BSYNC B1 ;  /* 0x0000000000017941 */ /* 0x000fea0003800000 */
.L_x_110:
        /* <DEDUP_REMOVED lines=12> */
.L_x_113:
[----:B------:R-:W-:Y:S05]  /*4220*/  BSYNC B1 ;  /* 0x0000000000017941 */ /* 0x000fea0003800000 */
.L_x_112:
        /* <DEDUP_REMOVED lines=12> */
.L_x_115:
[----:B------:R-:W-:Y:S05]  /*42f0*/  BSYNC B1 ;  /* 0x0000000000017941 */ /* 0x000fea0003800000 */
.L_x_114:
        /* <DEDUP_REMOVED lines=12> */
.L_x_117:
[----:B------:R-:W-:Y:S05]  /*43c0*/  BSYNC B1 ;  /* 0x0000000000017941 */ /* 0x000fea0003800000 */
.L_x_116:
        /* <DEDUP_REMOVED lines=12> */
.L_x_119:
[----:B------:R-:W-:Y:S05]  /*4490*/  BSYNC B1 ;  /* 0x0000000000017941 */ /* 0x000fea0003800000 */
.L_x_118:
        /* <DEDUP_REMOVED lines=12> */
.L_x_121:
[----:B------:R-:W-:Y:S05]  /*4560*/  BSYNC B1 ;  /* 0x0000000000017941 */ /* 0x000fea0003800000 */
.L_x_120:
        /* <DEDUP_REMOVED lines=12> */
.L_x_123:
[----:B------:R-:W-:Y:S05]  /*4630*/  BSYNC B1 ;  /* 0x0000000000017941 */ /* 0x000fea0003800000 */
.L_x_122:
        /* <DEDUP_REMOVED lines=12> */
.L_x_125:
[----:B------:R-:W-:Y:S05]  /*4700*/  BSYNC B1 ;  /* 0x0000000000017941 */ /* 0x000fea0003800000 */
.L_x_124:
        /* <DEDUP_REMOVED lines=12> */
.L_x_127:
[----:B------:R-:W-:Y:S05]  /*47d0*/  BSYNC B1 ;  /* 0x0000000000017941 */ /* 0x000fea0003800000 */
.L_x_126:
        /* <DEDUP_REMOVED lines=12> */
.L_x_129:
[----:B------:R-:W-:Y:S05]  /*48a0*/  BSYNC B1 ;  /* 0x0000000000017941 */ /* 0x000fea0003800000 */
.L_x_128:
        /* <DEDUP_REMOVED lines=12> */
.L_x_131:
[----:B------:R-:W-:Y:S05]  /*4970*/  BSYNC B1 ;  /* 0x0000000000017941 */ /* 0x000fea0003800000 */
.L_x_130:
        /* <DEDUP_REMOVED lines=12> */
.L_x_133:
[----:B------:R-:W-:Y:S05]  /*4a40*/  BSYNC B1 ;  /* 0x0000000000017941 */ /* 0x000fea0003800000 */
.L_x_132:
        /* <DEDUP_REMOVED lines=12> */
.L_x_135:
[----:B------:R-:W-:Y:S05]  /*4b10*/  BSYNC B1 ;  /* 0x0000000000017941 */ /* 0x000fea0003800000 */
.L_x_134:
        /* <DEDUP_REMOVED lines=12> */
.L_x_137:
[----:B------:R-:W-:Y:S05]  /*4be0*/  BSYNC B1 ;  /* 0x0000000000017941 */ /* 0x000fea0003800000 */
.L_x_136:
        /* <DEDUP_REMOVED lines=12> */
.L_x_139:
[----:B------:R-:W-:Y:S05]  /*4cb0*/  BSYNC B1 ;  /* 0x0000000000017941 */ /* 0x000fea0003800000 */
.L_x_138:
        /* <DEDUP_REMOVED lines=12> */
.L_x_141:
[----:B------:R-:W-:Y:S05]  /*4d80*/  BSYNC B1 ;  /* 0x0000000000017941 */ /* 0x000fea0003800000 */
.L_x_140:
        /* <DEDUP_REMOVED lines=12> */
.L_x_143:
[----:B------:R-:W-:Y:S05]  /*4e50*/  BSYNC B1 ;  /* 0x0000000000017941 */ /* 0x000fea0003800000 */
.L_x_142:
        /* <DEDUP_REMOVED lines=12> */
.L_x_145:
[----:B------:R-:W-:Y:S05]  /*4f20*/  BSYNC B1 ;  /* 0x0000000000017941 */ /* 0x000fea0003800000 */
.L_x_144:
        /* <DEDUP_REMOVED lines=12> */
.L_x_147:
[----:B------:R-:W-:Y:S05]  /*4ff0*/  BSYNC B1 ;  /* 0x0000000000017941 */ /* 0x000fea0003800000 */
.L_x_146:
        /* <DEDUP_REMOVED lines=12> */
.L_x_149:
[----:B------:R-:W-:Y:S05]  /*50c0*/  BSYNC B1 ;  /* 0x0000000000017941 */ /* 0x000fea0003800000 */
.L_x_148:
        /* <DEDUP_REMOVED lines=12> */
.L_x_151:
[----:B------:R-:W-:Y:S05]  /*5190*/  BSYNC B1 ;  /* 0x0000000000017941 */ /* 0x000fea0003800000 */
.L_x_150:
[----:B-----5:R-:W-:Y:S01]  /*51a0*/  IMAD.U32 R8, R172, 0x10000, RZ ;  /* 0x00010000ac087824 */ /* 0x020fe200078e00ff */
[----:B------:R-:W-:Y:S01]  /*51b0*/  ISETP.GT.AND P1, PT, R0, 0x79, P0 ;  /* 0x000000790000780c */ /* 0x000fe20000724270 */
[----:B------:R-:W-:Y:S01]  /*51c0*/  BSSY B1, `(.L_x_152) ;  /* 0x000000c000017945 */ /* 0x000fe20003800000 */
[----:B------:R-:W-:Y:S01]  /*51d0*/  IADD3 R153, P0, R153, 0x80, RZ ;  /* 0x0000008099997810 */ /* 0x000fe20007f1e0ff */
[----:B-1----:R-:W-:Y:S01]  /*51e0*/  FMUL R91, R8, R155 ;  /* 0x0000009b085b7220 */ /* 0x002fe20000400000 */
[----:B------:R-:W-:-:S03]  /*51f0*/  @P2 MOV R8, R168 ;  /* 0x000000a800082202 */ /* 0x000fc60000000f00 */
[----:B------:R-:W-:-:S05]  /*5200*/  FFMA R91, R150, R154, R91 ;  /* 0x0000009a965b7223 */ /* 0x000fca000000005b */
[----:B------:R-:W-:-:S04]  /*5210*/  F2FP.BF16.F32.PACK_AB R91, RZ, R91 ;  /* 0x0000005bff5b723e */ /* 0x000fc800000010ff */
[----:B------:R-:W-:Y:S01]  /*5220*/  PRMT R90, R91, 0x7610, R90 ;  /* 0x000076105b5a7816 */ /* 0x000fe2000000005a */
[----:B------:R-:W-:Y:S02]  /*5230*/  IMAD.X R91, RZ, RZ, R9, P0 ;  /* 0x000000ffff5b7224 */ /* 0x000fe400000e0609 */
[----:B------:R-:W-:-:S05]  /*5240*/  @P2 IMAD.MOV.U32 R9, RZ, RZ, R169 ;  /* 0x000000ffff092224 */ /* 0x000fca00078e00a9 */
[----:B------:R1:W-:Y:S01]  /*5250*/  @P2 STG.E.U16 desc[UR36][R8.64+0xf0], R90 ;  /* 0x0000f05a08002986 */ /* 0x0003e2000c101524 */
[----:B------:R-:W-:Y:S05]  /*5260*/  @!P1 BRA `(.L_x_153) ;  /* 0x0000000000049947 */ /* 0x000fea0003800000 */
[----:B------:R0:W5:Y:S02]  /*5270*/  LDG.E.LTC128B.U16 R172, desc[UR36][R88.64+0xf2] ;  /* 0x0000f22458ac7981 */ /* 0x000164000c1e1520 */
.L_x_153:
[----:B------:R-:W-:Y:S05]  /*5280*/  BSYNC B1 ;  /* 0x0000000000017941 */ /* 0x000fea0003800000 */
.L_x_152:
[----:B-1---5:R-:W-:Y:S01]  /*5290*/  IMAD.U32 R8, R172, 0x10000, RZ ;  /* 0x00010000ac087824 */ /* 0x022fe200078e00ff */
[----:B------:R-:W-:Y:S01]  /*52a0*/  ISETP.GT.AND P0, PT, R3, 0x80, PT ;  /* 0x000000800300780c */ /* 0x000fe20003f04270 */
[-C--:B------:R-:W-:Y:S02]  /*52b0*/  IMAD R90, R91, R14.reuse, RZ ;  /* 0x0000000e5b5a7224 */ /* 0x080fe400078e02ff */
[----:B0-2---:R-:W-:Y:S01]  /*52c0*/  FMUL R88, R8, R155 ;  /* 0x0000009b08587220 */ /* 0x005fe20000400000 */
[----:B------:R-:W-:Y:S01]  /*52d0*/  IMAD.WIDE.U32 R8, R153, R14, R156 ;  /* 0x0000000e99087225 */ /* 0x000fe200078e009c */
[----:B------:R-:W-:-:S03]  /*52e0*/  ISETP.GT.AND P3, PT, R0, RZ, P0 ;  /* 0x000000ff0000720c */ /* 0x000fc60000764270 */
[----:B------:R-:W-:Y:S01]  /*52f0*/  FFMA R151, R151, R154, R88 ;  /* 0x0000009a97977223 */ /* 0x000fe20000000058 */
[----:B------:R-:W-:Y:S01]  /*5300*/  IMAD R97, R153, R15, R90 ;  /* 0x0000000f99617224 */ /* 0x000fe200078e025a */
[----:B------:R-:W-:-:S03]  /*5310*/  LEA R88, P2, R8, R10, 0x1 ;  /* 0x0000000a08587211 */ /* 0x000fc600078408ff */
[----:B------:R-:W-:Y:S01]  /*5320*/  IMAD.IADD R9, R9, 0x1, R97 ;  /* 0x0000000109097824 */ /* 0x000fe200078e0261 */
[----:B------:R-:W-:-:S04]  /*5330*/  F2FP.BF16.F32.PACK_AB R151, RZ, R151 ;  /* 0x00000097ff97723e */ /* 0x000fc800000010ff */
[----:B------:R-:W-:Y:S01]  /*5340*/  LEA.HI.X R89, R8, R11, R9, 0x1, P2 ;  /* 0x0000000b08597211 */ /* 0x000fe200010f0c09 */
[----:B------:R0:W-:Y:S04]  /*5350*/  @P1 STG.E.U16 desc[UR36][R168.64+0xf2], R151 ;  /* 0x0000f297a8001986 */ /* 0x0001e8000c101524 */
[----:B------:R-:W2:Y:S01]  /*5360*/  @P3 LDG.E.LTC128B.U16 R172, desc[UR36][R88.64] ;  /* 0x0000002458ac3981 */ /* 0x000ea2000c1e1520 */
[----:B------:R-:W-:Y:S01]  /*5370*/  IMAD.WIDE.U32 R8, R153, R14, R6 ;  /* 0x0000000e99087225 */ /* 0x000fe200078e0006 */
[----:B------:R-:W-:Y:S01]  /*5380*/  SHF.L.U64.HI R95, R4, 0x8, R5 ;  /* 0x00000008045f7819 */ /* 0x000fe20000010205 */
[----:B------:R-:W-:Y:S01]  /*5390*/  BSSY B1, `(.L_x_154) ;  /* 0x0000011000017945 */ /* 0x000fe20003800000 */
[----:B------:R-:W-:Y:S01]  /*53a0*/  ISETP.GT.AND P2, PT, R0, 0x1, P0 ;  /* 0x000000010000780c */ /* 0x000fe20000744270 */
[----:B------:R-:W-:-:S02]  /*53b0*/  IMAD.IADD R9, R97, 0x1, R9 ;  /* 0x0000000161097824 */ /* 0x000fc400078e0209 */
[----:B------:R-:W-:Y:S02]  /*53c0*/  IMAD.SHL.U32 R93, R4, 0x100, RZ ;  /* 0x00000100045d7824 */ /* 0x000fe400078e00ff */
[----:B--2---:R-:W-:-:S04]  /*53d0*/  IMAD.U32 R90, R172, 0x10000, RZ ;  /* 0x00010000ac5a7824 */ /* 0x004fc800078e00ff */
[----:B------:R-:W-:Y:S01]  /*53e0*/  FMUL R15, R90, R155 ;  /* 0x0000009b5a0f7220 */ /* 0x000fe20000400000 */
[----:B------:R-:W-:Y:S01]  /*53f0*/  IMAD.WIDE.U32 R90, R23, R12, R8 ;  /* 0x0000000c175a7225 */ /* 0x000fe200078e0008 */
[----:B------:R-:W-:-:S03]  /*5400*/  IADD3 R8, P1, R93, R158, RZ ;  /* 0x0000009e5d087210 */ /* 0x000fc60007f3e0ff */
[----:B------:R-:W-:Y:S01]  /*5410*/  FFMA R15, R24, R154, R15 ;  /* 0x0000009a180f7223 */ /* 0x000fe2000000000f */
[----:B------:R-:W-:Y:S01]  /*5420*/  IMAD.IADD R5, R13, 0x1, R91 ;  /* 0x000000010d057824 */ /* 0x000fe200078e025b */
[C---:B------:R-:W-:Y:S01]  /*5430*/  LEA R4, P4, R90.reuse, R10, 0x1 ;  /* 0x0000000a5a047211 */ /* 0x040fe200078808ff */
[----:B------:R-:W-:Y:S02]  /*5440*/  IMAD.X R9, R95, 0x1, R159, P1 ;  /* 0x000000015f097824 */ /* 0x000fe400008e069f */
[----:B------:R-:W-:Y:S02]  /*5450*/  F2FP.BF16.F32.PACK_AB R15, RZ, R15 ;  /* 0x0000000fff0f723e */ /* 0x000fe400000010ff */
[----:B------:R-:W-:-:S03]  /*5460*/  LEA.HI.X R5, R90, R11, R5, 0x1, P4 ;  /* 0x0000000b5a057211 */ /* 0x000fc600020f0c05 */
[----:B------:R0:W-:Y:S01]  /*5470*/  @P3 STG.E.U16 desc[UR36][R8.64], R15 ;  /* 0x0000000f08003986 */ /* 0x0001e2000c101524 */
[----:B------:R-:W-:Y:S05]  /*5480*/  @!P2 BRA `(.L_x_155) ;  /* 0x000000000004a947 */ /* 0x000fea0003800000 */
[----:B------:R1:W5:Y:S02]  /*5490*/  LDG.E.LTC128B.U16 R172, desc[UR36][R4.64+0x2] ;  /* 0x0000022404ac7981 */ /* 0x000364000c1e1520 */
.L_x_155:
[----:B------:R-:W-:Y:S05]  /*54a0*/  BSYNC B1 ;  /* 0x0000000000017941 */ /* 0x000fea0003800000 */
.L_x_154:
[----:B-----5:R-:W-:Y:S01]  /*54b0*/  IMAD.U32 R24, R172, 0x10000, RZ ;  /* 0x00010000ac187824 */ /* 0x020fe200078e00ff */
[----:B------:R-:W-:Y:S01]  /*54c0*/  ISETP.GT.AND P1, PT, R3, 0x88, PT ;  /* 0x000000880300780c */ /* 0x000fe20003f24270 */
[----:B0-----:R-:W-:Y:S01]  /*54d0*/  IMAD.WIDE.U32 R14, R153, R14, R162 ;  /* 0x0000000e990e7225 */ /* 0x001fe200078e00a2 */
[----:B------:R-:W-:Y:S03]  /*54e0*/  BSSY B1, `(.L_x_156) ;  /* 0x000000e000017945 */ /* 0x000fe60003800000 */
[----:B------:R-:W-:Y:S01]  /*54f0*/  FMUL R24, R24, R155 ;  /* 0x0000009b18187220 */ /* 0x000fe20000400000 */
[----:B------:R-:W-:Y:S02]  /*5500*/  ISETP.GT.AND P3, PT, R0, RZ, P1 ;  /* 0x000000ff0000720c */ /* 0x000fe40000f64270 */
[----:B------:R-:W-:Y:S01]  /*5510*/  IADD3 R21, P5, R20, R14, RZ ;  /* 0x0000000e14157210 */ /* 0x000fe20007fbe0ff */
[----:B------:R-:W-:Y:S01]  /*5520*/  FFMA R24, R25, R154, R24 ;  /* 0x0000009a19187223 */ /* 0x000fe20000000018 */
[----:B------:R-:W-:-:S02]  /*5530*/  IADD3 R97, R97, R15, RZ ;  /* 0x0000000f61617210 */ /* 0x000fc40007ffe0ff */
[----:B------:R-:W-:Y:S02]  /*5540*/  IADD3 R20, P4, R6, R14, RZ ;  /* 0x0000000e06147210 */ /* 0x000fe40007f9e0ff */
[----:B------:R-:W-:Y:S01]  /*5550*/  F2FP.BF16.F32.PACK_AB R24, RZ, R24 ;  /* 0x00000018ff18723e */ /* 0x000fe200000010ff */
[----:B------:R-:W-:Y:S01]  /*5560*/  IMAD.X R156, R97, 0x1, R157, P5 ;  /* 0x00000001619c7824 */ /* 0x000fe200028e069d */
[----:B------:R-:W-:-:S03]  /*5570*/  LEA R14, P5, R21, R10, 0x1 ;  /* 0x0000000a150e7211 */ /* 0x000fc600078a08ff */
[----:B------:R0:W-:Y:S01]  /*5580*/  @P2 STG.E.U16 desc[UR36][R8.64+0x2], R24 ;  /* 0x0000021808002986 */ /* 0x0001e2000c101524 */
[----:B------:R-:W-:Y:S01]  /*5590*/  LEA.HI.X R15, R21, R11, R156, 0x1, P5 ;  /* 0x0000000b150f7211 */ /* 0x000fe200028f0c9c */
[----:B------:R-:W-:Y:S08]  /*55a0*/  @!P3 BRA `(.L_x_157) ;  /* 0x000000000004b947 */ /* 0x000ff00003800000 */
[----:B------:R2:W5:Y:S02]  /*55b0*/  LDG.E.LTC128B.U16 R172, desc[UR36][R14.64] ;  /* 0x000000240eac7981 */ /* 0x000564000c1e1520 */
.L_x_157:
[----:B------:R-:W-:Y:S05]  /*55c0*/  BSYNC B1 ;  /* 0x0000000000017941 */ /* 0x000fea0003800000 */
.L_x_156:
[----:B-----5:R-:W-:Y:S01]  /*55d0*/  IMAD.U32 R6, R172, 0x10000, RZ ;  /* 0x00010000ac067824 */ /* 0x020fe200078e00ff */
[----:B------:R-:W-:Y:S01]  /*55e0*/  ISETP.GT.AND P2, PT, R0, 0x1, P1 ;  /* 0x000000010000780c */ /* 0x000fe20000f44270 */
[----:B------:R-:W-:Y:S01]  /*55f0*/  IMAD.X R21, R7, 0x1, R97, P4 ;  /* 0x0000000107157824 */ /* 0x000fe200020e0661 */
[----:B------:R-:W-:Y:S01]  /*5600*/  BSSY B1, `(.L_x_158) ;  /* 0x000000d000017945 */ /* 0x000fe20003800000 */
[----:B------:R-:W-:Y:S01]  /*5610*/  FMUL R3, R6, R155 ;  /* 0x0000009b06037220 */ /* 0x000fe20000400000 */
[----:B------:R-:W-:Y:S01]  /*5620*/  IADD3 R6, P4, R8, R165, RZ ;  /* 0x000000a508067210 */ /* 0x000fe20007f9e0ff */
[----:B--2---:R-:W-:-:S04]  /*5630*/  IMAD.WIDE.U32 R14, R23, R12, R20 ;  /* 0x0000000c170e7225 */ /* 0x004fc800078e0014 */
[----:B------:R-:W-:Y:S01]  /*5640*/  FFMA R3, R26, R154, R3 ;  /* 0x0000009a1a037223 */ /* 0x000fe20000000003 */
[----:B------:R-:W-:Y:S01]  /*5650*/  IMAD.X R7, R9, 0x1, R167, P4 ;  /* 0x0000000109077824 */ /* 0x000fe200020e06a7 */
[----:B------:R-:W-:Y:S01]  /*5660*/  LEA R10, P5, R14, R10, 0x1 ;  /* 0x0000000a0e0a7211 */ /* 0x000fe200078a08ff */
[----:B------:R-:W-:Y:S02]  /*5670*/  IMAD.IADD R13, R13, 0x1, R15 ;  /* 0x000000010d0d7824 */ /* 0x000fe400078e020f */
[----:B------:R-:W-:-:S03]  /*5680*/  F2FP.BF16.F32.PACK_AB R3, RZ, R3 ;  /* 0x00000003ff03723e */ /* 0x000fc600000010ff */
[----:B------:R-:W-:Y:S02]  /*5690*/  LEA.HI.X R11, R14, R11, R13, 0x1, P5 ;  /* 0x0000000b0e0b7211 */ /* 0x000fe400028f0c0d */
[----:B------:R2:W-:Y:S01]  /*56a0*/  @P3 STG.E.U16 desc[UR36][R6.64], R3 ;  /* 0x0000000306003986 */ /* 0x0005e2000c101524 */
[----:B------:R-:W-:Y:S05]  /*56b0*/  @!P2 BRA `(.L_x_159) ;  /* 0x000000000004a947 */ /* 0x000fea0003800000 */
[----:B------:R0:W5:Y:S02]  /*56c0*/  LDG.E.LTC128B.U16 R172, desc[UR36][R10.64+0x2] ;  /* 0x000002240aac7981 */ /* 0x000164000c1e1520 */
.L_x_159:
[----:B------:R-:W-:Y:S05]  /*56d0*/  BSYNC B1 ;  /* 0x0000000000017941 */ /* 0x000fea0003800000 */
.L_x_158:
[----:B-----5:R-:W-:Y:S01]  /*56e0*/  IMAD.U32 R12, R172, 0x10000, RZ ;  /* 0x00010000ac0c7824 */ /* 0x020fe200078e00ff */
[----:B------:R-:W-:Y:S01]  /*56f0*/  ISETP.GT.AND P3, PT, R0, 0x8, P0 ;  /* 0x000000080000780c */ /* 0x000fe20000764270 */
[----:B------:R-:W-:Y:S02]  /*5700*/  BSSY B1, `(.L_x_160) ;  /* 0x0000007000017945 */ /* 0x000fe40003800000 */
[----:B------:R-:W-:-:S04]  /*5710*/  FMUL R12, R12, R155 ;  /* 0x0000009b0c0c7220 */ /* 0x000fc80000400000 */
[----:B------:R-:W-:-:S05]  /*5720*/  FFMA R12, R27, R154, R12 ;  /* 0x0000009a1b0c7223 */ /* 0x000fca000000000c */
[----:B------:R-:W-:-:S05]  /*5730*/  F2FP.BF16.F32.PACK_AB R12, RZ, R12 ;  /* 0x0000000cff0c723e */ /* 0x000fca00000010ff */
[----:B------:R0:W-:Y:S01]  /*5740*/  @P2 STG.E.U16 desc[UR36][R6.64+0x2], R12 ;  /* 0x0000020c06002986 */ /* 0x0001e2000c101524 */
[----:B------:R-:W-:Y:S05]  /*5750*/  @!P3 BRA `(.L_x_161) ;  /* 0x000000000004b947 */ /* 0x000fea0003800000 */
[----:B------:R0:W5:Y:S02]  /*5760*/  LDG.E.LTC128B.U16 R172, desc[UR36][R4.64+0x10] ;  /* 0x0000102404ac7981 */ /* 0x000164000c1e1520 */
.L_x_161:
[----:B------:R-:W-:Y:S05]  /*5770*/  BSYNC B1 ;  /* 0x0000000000017941 */ /* 0x000fea0003800000 */
.L_x_160:
[----:B0-2--5:R-:W-:Y:S01]  /*5780*/  IMAD.U32 R6, R172, 0x10000, RZ ;  /* 0x00010000ac067824 */ /* 0x025fe200078e00ff */
[----:B------:R-:W-:Y:S01]  /*5790*/  ISETP.GT.AND P2, PT, R0, 0x9, P0 ;  /* 0x000000090000780c */ /* 0x000fe20000744270 */
[----:B------:R-:W-:Y:S01]  /*57a0*/  IMAD.MOV.U32 R7, RZ, RZ, R9 ;  /* 0x000000ffff077224 */ /* 0x000fe200078e0009 */
[----:B------:R-:W-:Y:S01]  /*57b0*/  BSSY B1, `(.L_x_162) ;  /* 0x0000008000017945 */ /* 0x000fe20003800000 */
[----:B------:R-:W-:Y:S01]  /*57c0*/  FMUL R3, R6, R155 ;  /* 0x0000009b06037220 */ /* 0x000fe20000400000 */
[----:B------:R-:W-:-:S03]  /*57d0*/  IMAD.MOV.U32 R6, RZ, RZ, R8 ;  /* 0x000000ffff067224 */ /* 0x000fc600078e0008 */
[----:B------:R-:W-:-:S05]  /*57e0*/  FFMA R3, R28, R154, R3 ;  /* 0x0000009a1c037223 */ /* 0x000fca0000000003 */
[----:B------:R-:W-:-:S05]  /*57f0*/  F2FP.BF16.F32.PACK_AB R3, RZ, R3 ;  /* 0x00000003ff03723e */ /* 0x000fca00000010ff */
[----:B------:R0:W-:Y:S01]  /*5800*/  @P3 STG.E.U16 desc[UR36][R6.64+0x10], R3 ;  /* 0x0000100306003986 */ /* 0x0001e2000c101524 */
[----:B------:R-:W-:Y:S05]  /*5810*/  @!P2 BRA `(.L_x_163) ;  /* 0x000000000004a947 */ /* 0x000fea0003800000 */
[----:B------:R2:W5:Y:S02]  /*5820*/  LDG.E.LTC128B.U16 R172, desc[UR36][R4.64+0x12] ;  /* 0x0000122404ac7981 */ /* 0x000564000c1e1520 */
.L_x_163:
[----:B------:R-:W-:Y:S05]  /*5830*/  BSYNC B1 ;  /* 0x0000000000017941 */ /* 0x000fea0003800000 */
.L_x_162:
[----:B-----5:R-:W-:Y:S01]  /*5840*/  SHF.L.U32 R12, R172, 0x10, RZ ;  /* 0x00000010ac0c7819 */ /* 0x020fe200000006ff */
[----:B------:R-:W-:Y:S01]  /*5850*/  BSSY B1, `(.L_x_164) ;  /* 0x0000008000017945 */ /* 0x000fe20003800000 */
[----:B------:R-:W-:-:S03]  /*5860*/  ISETP.GT.AND P4, PT, R0, 0x8, P1 ;  /* 0x000000080000780c */ /* 0x000fc60000f84270 */
[----:B------:R-:W-:-:S04]  /*5870*/  FMUL R12, R12, R155 ;  /* 0x0000009b0c0c7220 */ /* 0x000fc80000400000 */
[----:B------:R-:W-:-:S05]  /*5880*/  FFMA R12, R29, R154, R12 ;  /* 0x0000009a1d0c7223 */ /* 0x000fca000000000c */
[----:B------:R-:W-:-:S05]  /*5890*/  F2FP.BF16.F32.PACK_AB R12, RZ, R12 ;  /* 0x0000000cff0c723e */ /* 0x000fca00000010ff */
[----:B------:R0:W-:Y:S01]  /*58a0*/  @P2 STG.E.U16 desc[UR36][R6.64+0x12], R12 ;  /* 0x0000120c06002986 */ /* 0x0001e2000c101524 */
[----:B------:R-:W-:Y:S05]  /*58b0*/  @!P4 BRA `(.L_x_165) ;  /* 0x000000000004c947 */ /* 0x000fea0003800000 */
[----:B------:R0:W5:Y:S02]  /*58c0*/  LDG.E.LTC128B.U16 R172, desc[UR36][R10.64+0x10] ;  /* 0x000010240aac7981 */ /* 0x000164000c1e1520 */
.L_x_165:
[----:B------:R-:W-:Y:S05]  /*58d0*/  BSYNC B1 ;  /* 0x0000000000017941 */ /* 0x000fea0003800000 */
.L_x_164:
[----:B0----5:R-:W-:Y:S01]  /*58e0*/  IMAD.U32 R12, R172, 0x10000, RZ ;  /* 0x00010000ac0c7824 */ /* 0x021fe200078e00ff */
[----:B------:R-:W-:Y:S01]  /*58f0*/  IADD3 R8, P3, R165, R8, RZ ;  /* 0x00000008a5087210 */ /* 0x000fe20007f7e0ff */
[----:B------:R-:W-:Y:S01]  /*5900*/  BSSY B1, `(.L_x_166) ;  /* 0x0000009000017945 */ /* 0x000fe20003800000 */
[----:B------:R-:W-:Y:S01]  /*5910*/  ISETP.GT.AND P2, PT, R0, 0x9, P1 ;  /* 0x000000090000780c */ /* 0x000fe20000f44270 */
[----:B------:R-:W-:Y:S02]  /*5920*/  FMUL R3, R12, R155 ;  /* 0x0000009b0c037220 */ /* 0x000fe40000400000 */
[----:B------:R-:W-:Y:S02]  /*5930*/  IMAD.X R9, R167, 0x1, R9, P3 ;  /* 0x00000001a7097824 */ /* 0x000fe400018e0609 */
[----:B------:R-:W-:-:S05]  /*5940*/  FFMA R3, R30, R154, R3 ;  /* 0x0000009a1e037223 */ /* 0x000fca0000000003 */
[----:B------:R-:W-:-:S05]  /*5950*/  F2FP.BF16.F32.PACK_AB R3, RZ, R3 ;  /* 0x00000003ff03723e */ /* 0x000fca00000010ff */
[----:B------:R0:W-:Y:S01]  /*5960*/  @P4 STG.E.U16 desc[UR36][R8.64+0x10], R3 ;  /* 0x0000100308004986 */ /* 0x0001e2000c101524 */
[----:B------:R-:W-:Y:S05]  /*5970*/  @!P2 BRA `(.L_x_167) ;  /* 0x000000000004a947 */ /* 0x000fea0003800000 */
[----:B------:R0:W5:Y:S02]  /*5980*/  LDG.E.LTC128B.U16 R172, desc[UR36][R10.64+0x12] ;  /* 0x000012240aac7981 */ /* 0x000164000c1e1520 */
.L_x_167:
[----:B------:R-:W-:Y:S05]  /*5990*/  BSYNC B1 ;  /* 0x0000000000017941 */ /* 0x000fea0003800000 */
.L_x_166:
[----:B0----5:R-:W-:Y:S01]  /*59a0*/  IMAD.U32 R8, R172, 0x10000, RZ ;  /* 0x00010000ac087824 */ /* 0x021fe200078e00ff */
[----:B------:R-:W-:Y:S01]  /*59b0*/  ISETP.GT.AND P3, PT, R0, 0x10, P0 ;  /* 0x000000100000780c */ /* 0x000fe20000764270 */
[----:B------:R-:W-:Y:S02]  /*59c0*/  BSSY B1, `(.L_x_168) ;  /* 0x0000009000017945 */ /* 0x000fe40003800000 */
[----:B------:R-:W-:-:S04]  /*59d0*/  FMUL R8, R8, R155 ;  /* 0x0000009b08087220 */ /* 0x000fc80000400000 */
[----:B------:R-:W-:Y:S01]  /*59e0*/  FFMA R31, R31, R154, R8 ;  /* 0x0000009a1f1f7223 */ /* 0x000fe20000000008 */
[----:B------:R-:W-:-:S04]  /*59f0*/  IADD3 R8, P4, P5, R165, R158, R93 ;  /* 0x0000009ea5087210 */ /* 0x000fc80007d9e05d */
[----:B------:R-:W-:Y:S02]  /*5a00*/  F2FP.BF16.F32.PACK_AB R31, RZ, R31 ;  /* 0x0000001fff1f723e */ /* 0x000fe400000010ff */
[----:B------:R-:W-:-:S05]  /*5a10*/  IADD3.X R9, R167, R159, R95, P4, P5 ;  /* 0x0000009fa7097210 */ /* 0x000fca00027ea45f */
[----:B------:R0:W-:Y:S01]  /*5a20*/  @P2 STG.E.U16 desc[UR36][R8.64+0x12], R31 ;  /* 0x0000121f08002986 */ /* 0x0001e2000c101524 */
[----:B------:R-:W-:Y:S05]  /*5a30*/  @!P3 BRA `(.L_x_169) ;  /* 0x000000000004b947 */ /* 0x000fea0003800000 */
[----:B------:R0:W5:Y:S02]  /*5a40*/  LDG.E.LTC128B.U16 R172, desc[UR36][R4.64+0x20] ;  /* 0x0000202404ac7981 */ /* 0x000164000c1e1520 */
.L_x_169:
[----:B------:R-:W-:Y:S05]  /*5a50*/  BSYNC B1 ;  /* 0x0000000000017941 */ /* 0x000fea0003800000 */
.L_x_168:
        /* <DEDUP_REMOVED lines=9> */
.L_x_171:
[----:B------:R-:W-:Y:S05]  /*5af0*/  BSYNC B1 ;  /* 0x0000000000017941 */ /* 0x000fea0003800000 */
.L_x_170:
        /* <DEDUP_REMOVED lines=9> */
.L_x_173:
[----:B------:R-:W-:Y:S05]  /*5b90*/  BSYNC B1 ;  /* 0x0000000000017941 */ /* 0x000fea0003800000 */
.L_x_172:
[----:B0----5:R-:W-:Y:S01]  /*5ba0*/  IMAD.U32 R12, R172, 0x10000, RZ ;  /* 0x00010000ac0c7824 */ /* 0x021fe200078e00ff */
        /* <DEDUP_REMOVED lines=8> */
.L_x_175:
[----:B------:R-:W-:Y:S05]  /*5c30*/  BSYNC B1 ;  /* 0x0000000000017941 */ /* 0x000fea0003800000 */
.L_x_174:
        /* <DEDUP_REMOVED lines=9> */
.L_x_177:
[----:B------:R-:W-:Y:S05]  /*5cd0*/  BSYNC B1 ;  /* 0x0000000000017941 */ /* 0x000fea0003800000 */
.L_x_176:
        /* <DEDUP_REMOVED lines=9> */
.L_x_179:
[----:B------:R-:W-:Y:S05]  /*5d70*/  BSYNC B1 ;  /* 0x0000000000017941 */ /* 0x000fea0003800000 */
.L_x_178:
        /* <DEDUP_REMOVED lines=9> */
.L_x_181:
[----:B------:R-:W-:Y:S05]  /*5e10*/  BSYNC B1 ;  /* 0x0000000000017941 */ /* 0x000fea0003800000 */
.L_x_180:
[----:B0----5:R-:W-:Y:S01]  /*5e20*/  SHF.L.U32 R12, R172, 0x10, RZ ;  /* 0x00000010ac0c7819 */ /* 0x021fe200000006ff */
        /* <DEDUP_REMOVED lines=8> */
.L_x_183:
[----:B------:R-:W-:Y:S05]  /*5eb0*/  BSYNC B1 ;  /* 0x0000000000017941 */ /* 0x000fea0003800000 */
.L_x_182:
        /* <DEDUP_REMOVED lines=9> */
.L_x_185:
[----:B------:R-:W-:Y:S05]  /*5f50*/  BSYNC B1 ;  /* 0x0000000000017941 */ /* 0x000fea0003800000 */
.L_x_184:
        /* <DEDUP_REMOVED lines=9> */
.L_x_187:
[----:B------:R-:W-:Y:S05]  /*5ff0*/  BSYNC B1 ;  /* 0x0000000000017941 */ /* 0x000fea0003800000 */
.L_x_186:
        /* <DEDUP_REMOVED lines=9> */
.L_x_189:
[----:B------:R-:W-:Y:S05]  /*6090*/  BSYNC B1 ;  /* 0x0000000000017941 */ /* 0x000fea0003800000 */
.L_x_188:
        /* <DEDUP_REMOVED lines=9> */
.L_x_191:
[----:B------:R-:W-:Y:S05]  /*6130*/  BSYNC B1 ;  /* 0x0000000000017941 */ /* 0x000fea0003800000 */
.L_x_190:
        /* <DEDUP_REMOVED lines=9> */
.L_x_193:
[----:B------:R-:W-:Y:S05]  /*61d0*/  BSYNC B1 ;  /* 0x0000000000017941 */ /* 0x000fea0003800000 */
.L_x_192:
        /* <DEDUP_REMOVED lines=9> */
.L_x_195:
[----:B------:R-:W-:Y:S05]  /*6270*/  BSYNC B1 ;  /* 0x0000000000017941 */ /* 0x000fea0003800000 */
.L_x_194:
        /* <DEDUP_REMOVED lines=9> */
.L_x_197:
[----:B------:R-:W-:Y:S05]  /*6310*/  BSYNC B1 ;  /* 0x0000000000017941 */ /* 0x000fea0003800000 */
.L_x_196:
        /* <DEDUP_REMOVED lines=9> */
.L_x_199:
[----:B------:R-:W-:Y:S05]  /*63b0*/  BSYNC B1 ;  /* 0x0000000000017941 */ /* 0x000fea0003800000 */
.L_x_198:
        /* <DEDUP_REMOVED lines=9> */
.L_x_201:
[----:B------:R-:W-:Y:S05]  /*6450*/  BSYNC B1 ;  /* 0x0000000000017941 */ /* 0x000fea0003800000 */
.L_x_200:
        /* <DEDUP_REMOVED lines=9> */
.L_x_203:
[----:B------:R-:W-:Y:S05]  /*64f0*/  BSYNC B1 ;  /* 0x0000000000017941 */ /* 0x000fea0003800000 */
.L_x_202:
        /* <DEDUP_REMOVED lines=9> */
.L_x_205:
[----:B------:R-:W-:Y:S05]  /*6590*/  BSYNC B1 ;  /* 0x0000000000017941 */ /* 0x000fea0003800000 */
.L_x_204:
        /* <DEDUP_REMOVED lines=9> */
.L_x_207:
[----:B------:R-:W-:Y:S05]  /*6630*/  BSYNC B1 ;  /* 0x0000000000017941 */ /* 0x000fea0003800000 */
.L_x_206:
        /* <DEDUP_REMOVED lines=9> */
.L_x_209:
[----:B------:R-:W-:Y:S05]  /*66d0*/  BSYNC B1 ;  /* 0x0000000000017941 */ /* 0x000fea0003800000 */
.L_x_208:
        /* <DEDUP_REMOVED lines=9> */
.L_x_211:
[----:B------:R-:W-:Y:S05]  /*6770*/  BSYNC B1 ;  /* 0x0000000000017941 */ /* 0x000fea0003800000 */
.L_x_210:
        /* <DEDUP_REMOVED lines=9> */
.L_x_213:
[----:B------:R-:W-:Y:S05]  /*6810*/  BSYNC B1 ;  /* 0x0000000000017941 */ /* 0x000fea0003800000 */
.L_x_212:
        /* <DEDUP_REMOVED lines=9> */
.L_x_215:
[----:B------:R-:W-:Y:S05]  /*68b0*/  BSYNC B1 ;  /* 0x0000000000017941 */ /* 0x000fea0003800000 */
.L_x_214:
        /* <DEDUP_REMOVED lines=9> */
.L_x_217:
[----:B------:R-:W-:Y:S05]  /*6950*/  BSYNC B1 ;  /* 0x0000000000017941 */ /* 0x000fea0003800000 */
.L_x_216:
        /* <DEDUP_REMOVED lines=9> */
.L_x_219:
[----:B------:R-:W-:Y:S05]  /*69f0*/  BSYNC B1 ;  /* 0x0000000000017941 */ /* 0x000fea0003800000 */
.L_x_218:
        /* <DEDUP_REMOVED lines=9> */
.L_x_221:
[----:B------:R-:W-:Y:S05]  /*6a90*/  BSYNC B1 ;  /* 0x0000000000017941 */ /* 0x000fea0003800000 */
.L_x_220:
        /* <DEDUP_REMOVED lines=9> */
.L_x_223:
[----:B------:R-:W-:Y:S05]  /*6b30*/  BSYNC B1 ;  /* 0x0000000000017941 */ /* 0x000fea0003800000 */
.L_x_222:
        /* <DEDUP_REMOVED lines=9> */
.L_x_225:
[----:B------:R-:W-:Y:S05]  /*6bd0*/  BSYNC B1 ;  /* 0x0000000000017941 */ /* 0x000fea0003800000 */
.L_x_224:
        /* <DEDUP_REMOVED lines=9> */
.L_x_227:
[----:B------:R-:W-:Y:S05]  /*6c70*/  BSYNC B1 ;  /* 0x0000000000017941 */ /* 0x000fea0003800000 */
.L_x_226:
        /* <DEDUP_REMOVED lines=9> */
.L_x_229:
[----:B------:R-:W-:Y:S05]  /*6d10*/  BSYNC B1 ;  /* 0x0000000000017941 */ /* 0x000fea0003800000 */
.L_x_228:
        /* <DEDUP_REMOVED lines=9> */
.L_x_231:
[----:B------:R-:W-:Y:S05]  /*6db0*/  BSYNC B1 ;  /* 0x0000000000017941 */ /* 0x000fea0003800000 */
.L_x_230:
        /* <DEDUP_REMOVED lines=9> */
.L_x_233:
[----:B------:R-:W-:Y:S05]  /*6e50*/  BSYNC B1 ;  /* 0x0000000000017941 */ /* 0x000fea0003800000 */
.L_x_232:
        /* <DEDUP_REMOVED lines=9> */
.L_x_235:
[----:B------:R-:W-:Y:S05]  /*6ef0*/  BSYNC B1 ;  /* 0x0000000000017941 */ /* 0x000fea0003800000 */
.L_x_234:
        /* <DEDUP_REMOVED lines=9> */
.L_x_237:
[----:B------:R-:W-:Y:S05]  /*6f90*/  BSYNC B1 ;  /* 0x0000000000017941 */ /* 0x000fea0003800000 */
.L_x_236:
        /* <DEDUP_REMOVED lines=9> */
.L_x_239:
[----:B------:R-:W-:Y:S05]  /*7030*/  BSYNC B1 ;  /* 0x0000000000017941 */ /* 0x000fea0003800000 */
.L_x_238:
        /* <DEDUP_REMOVED lines=9> */
.L_x_241:
[----:B------:R-:W-:Y:S05]  /*70d0*/  BSYNC B1 ;  /* 0x0000000000017941 */ /* 0x000fea0003800000 */
.L_x_240:
        /* <DEDUP_REMOVED lines=9> */
.L_x_243:
[----:B------:R-:W-:Y:S05]  /*7170*/  BSYNC B1 ;  /* 0x0000000000017941 */ /* 0x000fea0003800000 */
.L_x_242:
        /* <DEDUP_REMOVED lines=9> */
.L_x_245:
[----:B------:R-:W-:Y:S05]  /*7210*/  BSYNC B1 ;  /* 0x0000000000017941 */ /* 0x000fea0003800000 */
.L_x_244:
        /* <DEDUP_REMOVED lines=9> */
.L_x_247:
[----:B------:R-:W-:Y:S05]  /*72b0*/  BSYNC B1 ;  /* 0x0000000000017941 */ /* 0x000fea0003800000 */
.L_x_246:
        /* <DEDUP_REMOVED lines=9> */
.L_x_249:
[----:B------:R-:W-:Y:S05]  /*7350*/  BSYNC B1 ;  /* 0x0000000000017941 */ /* 0x000fea0003800000 */
.L_x_248:
        /* <DEDUP_REMOVED lines=9> */
.L_x_251:
[----:B------:R-:W-:Y:S05]  /*73f0*/  BSYNC B1 ;  /* 0x0000000000017941 */ /* 0x000fea0003800000 */
.L_x_250:
        /* <DEDUP_REMOVED lines=9> */
.L_x_253:
[----:B------:R-:W-:Y:S05]  /*7490*/  BSYNC B1 ;  /* 0x0000000000017941 */ /* 0x000fea0003800000 */
.L_x_252:
        /* <DEDUP_REMOVED lines=9> */
.L_x_255:
[----:B------:R-:W-:Y:S05]  /*7530*/  BSYNC B1 ;  /* 0x0000000000017941 */ /* 0x000fea0003800000 */
.L_x_254:
        /* <DEDUP_REMOVED lines=9> */
.L_x_257:
[----:B------:R-:W-:Y:S05]  /*75d0*/  BSYNC B1 ;  /* 0x0000000000017941 */ /* 0x000fea0003800000 */
.L_x_256:
        /* <DEDUP_REMOVED lines=9> */
.L_x_259:
[----:B------:R-:W-:Y:S05]  /*7670*/  BSYNC B1 ;  /* 0x0000000000017941 */ /* 0x000fea0003800000 */
.L_x_258:
        /* <DEDUP_REMOVED lines=9> */
.L_x_261:
[----:B------:R-:W-:Y:S05]  /*7710*/  BSYNC B1 ;  /* 0x0000000000017941 */ /* 0x000fea0003800000 */
.L_x_260:
        /* <DEDUP_REMOVED lines=9> */
.L_x_263:
[----:B------:R-:W-:Y:S05]  /*77b0*/  BSYNC B1 ;  /* 0x0000000000017941 */ /* 0x000fea0003800000 */
.L_x_262:
        /* <DEDUP_REMOVED lines=9> */
.L_x_265:
[----:B------:R-:W-:Y:S05]  /*7850*/  BSYNC B1 ;  /* 0x0000000000017941 */ /* 0x000fea0003800000 */
.L_x_264:
        /* <DEDUP_REMOVED lines=9> */
.L_x_267:
[----:B------:R-:W-:Y:S05]  /*78f0*/  BSYNC B1 ;  /* 0x0000000000017941 */ /* 0x000fea0003800000 */
.L_x_266:
        /* <DEDUP_REMOVED lines=9> */
.L_x_269:
[----:B------:R-:W-:Y:S05]  /*7990*/  BSYNC B1 ;  /* 0x0000000000017941 */ /* 0x000fea0003800000 */
.L_x_268:
        /* <DEDUP_REMOVED lines=9> */
.L_x_271:
[----:B------:R-:W-:Y:S05]  /*7a30*/  BSYNC B1 ;  /* 0x0000000000017941 */ /* 0x000fea0003800000 */
.L_x_270:
        /* <DEDUP_REMOVED lines=9> */
.L_x_273:
[----:B------:R-:W-:Y:S05]  /*7ad0*/  BSYNC B1 ;  /* 0x0000000000017941 */ /* 0x000fea0003800000 */
.L_x_272:
        /* <DEDUP_REMOVED lines=9> */
.L_x_275:
[----:B------:R-:W-:Y:S05]  /*7b70*/  BSYNC B1 ;  /* 0x0000000000017941 */ /* 0x000fea0003800000 */
.L_x_274:
[----:B012--5:R-:W-:Y:S01]  /*7b80*/  IMAD.U32 R4, R172, 0x10000, RZ ;  /* 0x00010000ac047824 */ /* 0x027fe200078e00ff */
        /* <DEDUP_REMOVED lines=8> */
.L_x_277:
[----:B------:R-:W-:Y:S05]  /*7c10*/  BSYNC B1 ;  /* 0x0000000000017941 */ /* 0x000fea0003800000 */
.L_x_276:
[----:B0----5:R-:W-:Y:S01]  /*7c20*/  SHF.L.U32 R4, R172, 0x10, RZ ;  /* 0x00000010ac047819 */ /* 0x021fe200000006ff */
[----:B------:R-:W-:Y:S01]  /*7c30*/  @P2 IMAD.MOV.U32 R5, RZ, RZ, R9 ;  /* 0x000000ffff052224 */ /* 0x000fe200078e0009 */
[----:B------:R-:W-:Y:S01]  /*7c40*/  ISETP.GT.AND P1, PT, R0, 0x79, P1 ;  /* 0x000000790000780c */ /* 0x000fe20000f24270 */
[----:B------:R-:W-:Y:S02]  /*7c50*/  BSSY B1, `(.L_x_278) ;  /* 0x0000008000017945 */ /* 0x000fe40003800000 */
[----:B------:R-:W-:Y:S01]  /*7c60*/  FMUL R3, R4, R155 ;  /* 0x0000009b04037220 */ /* 0x000fe20000400000 */
[----:B------:R-:W-:-:S03]  /*7c70*/  @P2 IMAD.MOV.U32 R4, RZ, RZ, R8 ;  /* 0x000000ffff042224 */ /* 0x000fc600078e0008 */
[----:B------:R-:W-:-:S05]  /*7c80*/  FFMA R3, R86, R154, R3 ;  /* 0x0000009a56037223 */ /* 0x000fca0000000003 */
[----:B------:R-:W-:-:S05]  /*7c90*/  F2FP.BF16.F32.PACK_AB R3, RZ, R3 ;  /* 0x00000003ff03723e */ /* 0x000fca00000010ff */
[----:B------:R0:W-:Y:S01]  /*7ca0*/  @P2 STG.E.U16 desc[UR36][R4.64+0xf0], R3 ;  /* 0x0000f00304002986 */ /* 0x0001e2000c101524 */
[----:B------:R-:W-:Y:S05]  /*7cb0*/  @!P1 BRA `(.L_x_279) ;  /* 0x0000000000049947 */ /* 0x000fea0003800000 */
[----:B------:R2:W5:Y:S02]  /*7cc0*/  LDG.E.LTC128B.U16 R172, desc[UR36][R10.64+0xf2] ;  /* 0x0000f2240aac7981 */ /* 0x000564000c1e1520 */
.L_x_279:
[----:B------:R-:W-:Y:S05]  /*7cd0*/  BSYNC B1 ;  /* 0x0000000000017941 */ /* 0x000fea0003800000 */
.L_x_278:
[----:B------:R-:W-:Y:S05]  /*7ce0*/  @!P1 BRA `(.L_x_280) ;  /* 0x00000024004c9947 */ /* 0x000fea0003800000 */
[----:B-----5:R-:W-:-:S04]  /*7cf0*/  IMAD.U32 R172, R172, 0x10000, RZ ;  /* 0x00010000acac7824 */ /* 0x020fc800078e00ff */
[----:B------:R-:W-:-:S04]  /*7d00*/  FMUL R172, R172, R155 ;  /* 0x0000009bacac7220 */ /* 0x000fc80000400000 */
[----:B------:R-:W-:-:S05]  /*7d10*/  FFMA R172, R87, R154, R172 ;  /* 0x0000009a57ac7223 */ /* 0x000fca00000000ac */
[----:B------:R-:W-:-:S05]  /*7d20*/  F2FP.BF16.F32.PACK_AB R172, RZ, R172 ;  /* 0x000000acffac723e */ /* 0x000fca00000010ff */
[----:B------:R0:W-:Y:S01]  /*7d30*/  STG.E.U16 desc[UR36][R8.64+0xf2], R172 ;  /* 0x0000f2ac08007986 */ /* 0x0001e2000c101524 */
[----:B------:R-:W-:Y:S05]  /*7d40*/  BRA `(.L_x_280) ;  /* 0x0000002400347947 */ /* 0x000fea0003800000 */
.L_x_29:
[----:B------:R-:W-:Y:S01]  /*7d50*/  ULDC.64 UR4, c[0x0][0x5c0] ;  /* 0x0001700000047ab9 */ /* 0x000fe20000000a00 */
[-C--:B------:R-:W-:Y:S01]  /*7d60*/  FMUL R88, R88, R154.reuse ;  /* 0x0000009a58587220 */ /* 0x080fe20000400000 */
[----:B------:R-:W-:Y:S01]  /*7d70*/  LEA R8, P0, R166, UR4, 0x1 ;  /* 0x00000004a6087c11 */ /* 0x000fe2000f8008ff */
[----:B------:R-:W-:Y:S01]  /*7d80*/  IMAD.SHL.U32 R7, R4, 0x10, RZ ;  /* 0x0000001004077824 */ /* 0x000fe200078e00ff */
[----:B------:R-:W-:Y:S01]  /*7d90*/  ISETP.GT.AND P2, PT, R0, 0x1, P3 ;  /* 0x000000010000780c */ /* 0x000fe20001f44270 */
[-C--:B------:R-:W-:Y:S01]  /*7da0*/  FMUL R89, R89, R154.reuse ;  /* 0x0000009a59597220 */ /* 0x080fe20000400000 */
[----:B------:R-:W-:Y:S01]  /*7db0*/  LEA.HI.X R9, R166, UR5, R169, 0x1, P0 ;  /* 0x00000005a6097c11 */ /* 0x000fe200080f0ca9 */
[-C--:B------:R-:W-:Y:S01]  /*7dc0*/  FMUL R90, R90, R154.reuse ;  /* 0x0000009a5a5a7220 */ /* 0x080fe20000400000 */
[----:B------:R-:W-:Y:S01]  /*7dd0*/  ISETP.GT.AND P0, PT, R3, 0x8, PT ;  /* 0x000000080300780c */ /* 0x000fe20003f04270 */
[----:B------:R-:W-:Y:S01]  /*7de0*/  FMUL R91, R91, R154 ;  /* 0x0000009a5b5b7220 */ /* 0x000fe20000400000 */
[----:B------:R-:W-:Y:S01]  /*7df0*/  F2FP.BF16.F32.PACK_AB R88, RZ, R88 ;  /* 0x00000058ff58723e */ /* 0x000fe200000010ff */
[-C--:B------:R-:W-:Y:S01]  /*7e00*/  FMUL R92, R92, R154.reuse ;  /* 0x0000009a5c5c7220 */ /* 0x080fe20000400000 */
[----:B------:R-:W-:Y:S01]  /*7e10*/  ISETP.GT.AND P4, PT, R0, RZ, P0 ;  /* 0x000000ff0000720c */ /* 0x000fe20000784270 */
[----:B------:R-:W-:Y:S01]  /*7e20*/  FMUL R93, R93, R154 ;  /* 0x0000009a5d5d7220 */ /* 0x000fe20000400000 */
[----:B------:R-:W-:Y:S01]  /*7e30*/  SHF.L.U64.HI R6, R4, 0x4, R5 ;  /* 0x0000000404067819 */ /* 0x000fe20000010205 */
[----:B------:R-:W-:Y:S01]  /*7e40*/  @P1 STG.E.U16 desc[UR36][R8.64], R88 ;  /* 0x0000005808001986 */ /* 0x000fe2000c101524 */
[----:B------:R-:W-:Y:S01]  /*7e50*/  IADD3 R10, P5, R7, R8, RZ ;  /* 0x00000008070a7210 */ /* 0x000fe20007fbe0ff */
[-C--:B------:R-:W-:Y:S01]  /*7e60*/  FMUL R94, R94, R154.reuse ;  /* 0x0000009a5e5e7220 */ /* 0x080fe20000400000 */
[----:B------:R-:W-:Y:S01]  /*7e70*/  ISETP.GT.AND P1, PT, R0, 0x1, P0 ;  /* 0x000000010000780c */ /* 0x000fe20000724270 */
[----:B------:R-:W-:Y:S01]  /*7e80*/  FMUL R95, R95, R154 ;  /* 0x0000009a5f5f7220 */ /* 0x000fe20000400000 */
[----:B------:R-:W-:Y:S01]  /*7e90*/  F2FP.BF16.F32.PACK_AB R89, RZ, R89 ;  /* 0x00000059ff59723e */ /* 0x000fe200000010ff */
[----:B------:R-:W-:Y:S01]  /*7ea0*/  IMAD.X R11, R6, 0x1, R9, P5 ;  /* 0x00000001060b7824 */ /* 0x000fe200028e0609 */
[----:B------:R-:W-:Y:S01]  /*7eb0*/  F2FP.BF16.F32.PACK_AB R90, RZ, R90 ;  /* 0x0000005aff5a723e */ /* 0x000fe200000010ff */
[-C--:B------:R-:W-:Y:S01]  /*7ec0*/  FMUL R96, R96, R154.reuse ;  /* 0x0000009a60607220 */ /* 0x080fe20000400000 */
[----:B------:R-:W-:Y:S01]  /*7ed0*/  F2FP.BF16.F32.PACK_AB R91, RZ, R91 ;  /* 0x0000005bff5b723e */ /* 0x000fe200000010ff */
[----:B------:R-:W-:Y:S01]  /*7ee0*/  @P2 STG.E.U16 desc[UR36][R8.64+0x2], R89 ;  /* 0x0000025908002986 */ /* 0x000fe2000c101524 */
[C---:B------:R-:W-:Y:S01]  /*7ef0*/  ISETP.GT.AND P5, PT, R0.reuse, 0x9, P3 ;  /* 0x000000090000780c */ /* 0x040fe20001fa4270 */
[-C--:B------:R-:W-:Y:S01]  /*7f00*/  FMUL R97, R97, R154.reuse ;  /* 0x0000009a61617220 */ /* 0x080fe20000400000 */
[C---:B------:R-:W-:Y:S01]  /*7f10*/  ISETP.GT.AND P2, PT, R0.reuse, 0x8, P0 ;  /* 0x000000080000780c */ /* 0x040fe20000744270 */
[----:B------:R-:W-:Y:S01]  /*7f20*/  @P4 STG.E.U16 desc[UR36][R10.64], R90 ;  /* 0x0000005a0a004986 */ /* 0x000fe2000c101524 */
[----:B------:R-:W-:Y:S01]  /*7f30*/  ISETP.GT.AND P4, PT, R0, 0x8, P3 ;  /* 0x000000080000780c */ /* 0x000fe20001f84270 */
[----:B------:R-:W-:Y:S01]  /*7f40*/  FMUL R98, R98, R154 ;  /* 0x0000009a62627220 */ /* 0x000fe20000400000 */
[----:B------:R-:W-:Y:S01]  /*7f50*/  F2FP.BF16.F32.PACK_AB R92, RZ, R92 ;  /* 0x0000005cff5c723e */ /* 0x000fe200000010ff */
[----:B------:R-:W-:Y:S01]  /*7f60*/  @P1 STG.E.U16 desc[UR36][R10.64+0x2], R91 ;  /* 0x0000025b0a001986 */ /* 0x000fe2000c101524 */
[----:B------:R-:W-:Y:S01]  /*7f70*/  ISETP.GT.AND P1, PT, R0, 0x9, P0 ;  /* 0x000000090000780c */ /* 0x000fe20000724270 */
[-C--:B------:R-:W-:Y:S01]  /*7f80*/  FMUL R99, R99, R154.reuse ;  /* 0x0000009a63637220 */ /* 0x080fe20000400000 */
[----:B------:R-:W-:Y:S01]  /*7f90*/  F2FP.BF16.F32.PACK_AB R93, RZ, R93 ;  /* 0x0000005dff5d723e */ /* 0x000fe200000010ff */
[----:B------:R-:W-:Y:S01]  /*7fa0*/  FMUL R100, R100, R154 ;  /* 0x0000009a64647220 */ /* 0x000fe20000400000 */
[----:B------:R-:W-:Y:S01]  /*7fb0*/  F2FP.BF16.F32.PACK_AB R94, RZ, R94 ;  /* 0x0000005eff5e723e */ /* 0x000fe200000010ff */
[-C--:B------:R-:W-:Y:S01]  /*7fc0*/  FMUL R101, R101, R154.reuse ;  /* 0x0000009a65657220 */ /* 0x080fe20000400000 */
[----:B------:R-:W-:Y:S01]  /*7fd0*/  F2FP.BF16.F32.PACK_AB R95, RZ, R95 ;  /* 0x0000005fff5f723e */ /* 0x000fe200000010ff */
[----:B------:R-:W-:Y:S01]  /*7fe0*/  FMUL R102, R102, R154 ;  /* 0x0000009a66667220 */ /* 0x000fe20000400000 */
[----:B------:R-:W-:Y:S01]  /*7ff0*/  F2FP.BF16.F32.PACK_AB R96, RZ, R96 ;  /* 0x00000060ff60723e */ /* 0x000fe200000010ff */
[----:B------:R-:W-:Y:S01]  /*8000*/  @P4 STG.E.U16 desc[UR36][R8.64+0x10], R92 ;  /* 0x0000105c08004986 */ /* 0x000fe2000c101524 */
[C---:B------:R-:W-:Y:S01]  /*8010*/  ISETP.GT.AND P4, PT, R0.reuse, 0x10, P3 ;  /* 0x000000100000780c */ /* 0x040fe20001f84270 */
[-C--:B------:R-:W-:Y:S01]  /*8020*/  FMUL R103, R103, R154.reuse ;  /* 0x0000009a67677220 */ /* 0x080fe20000400000 */
[----:B------:R-:W-:Y:S01]  /*8030*/  F2FP.BF16.F32.PACK_AB R97, RZ, R97 ;  /* 0x00000061ff61723e */ /* 0x000fe200000010ff */
[----:B------:R-:W-:Y:S01]  /*8040*/  @P5 STG.E.U16 desc[UR36][R8.64+0x12], R93 ;  /* 0x0000125d08005986 */ /* 0x000fe2000c101524 */
[----:B------:R-:W-:Y:S01]  /*8050*/  ISETP.GT.AND P5, PT, R0, 0x11, P0 ;  /* 0x000000110000780c */ /* 0x000fe200007a4270 */
        /* <DEDUP_REMOVED lines=74> */
[-C--:B------:R-:W-:Y:S01]  /*8500*/  FMUL R125, R125, R154.reuse ;  /* 0x0000009a7d7d7220 */ /* 0x080fe20000400000 */
[----:B------:R-:W-:Y:S01]  /*8510*/  F2FP.BF16.F32.PACK_AB R119, RZ, R119 ;  /* 0x00000077ff77723e */ /* 0x000fe200000010ff */
[----:B------:R-:W-:Y:S01]  /*8520*/  FMUL R126, R126, R154 ;  /* 0x0000009a7e7e7220 */ /* 0x000fe20000400000 */
[----:B------:R-:W-:Y:S01]  /*8530*/  F2FP.BF16.F32.PACK_AB R120, RZ, R120 ;  /* 0x00000078ff78723e */ /* 0x000fe200000010ff */
        /* <DEDUP_REMOVED lines=64> */
[----:B------:R-:W-:Y:S01]  /*8940*/  FMUL R145, R145, R154 ;  /* 0x0000009a91917220 */ /* 0x000fe20000400000 */
[----:B------:R-:W-:Y:S01]  /*8950*/  F2FP.BF16.F32.PACK_AB R139, RZ, R139 ;  /* 0x0000008bff8b723e */ /* 0x000fe200000010ff */
[----:B------:R-:W-:Y:S01]  /*8960*/  IMAD.SHL.U32 R21, R4, 0x100, RZ ;  /* 0x0000010004157824 */ /* 0x000fe200078e00ff */
[----:B------:R-:W-:Y:S01]  /*8970*/  F2FP.BF16.F32.PACK_AB R140, RZ, R140 ;  /* 0x0000008cff8c723e */ /* 0x000fe200000010ff */
[----:B------:R-:W-:Y:S01]  /*8980*/  @P1 STG.E.U16 desc[UR36][R8.64+0x90], R124 ;  /* 0x0000907c08001986 */ /* 0x000fe2000c101524 */
[----:B------:R-:W-:Y:S01]  /*8990*/  ISETP.GT.AND P1, PT, R0, 0x50, P3 ;  /* 0x000000500000780c */ /* 0x000fe20001f24270 */
[-C--:B------:R-:W-:Y:S01]  /*89a0*/  FMUL R146, R146, R154.reuse ;  /* 0x0000009a92927220 */ /* 0x080fe20000400000 */
[----:B------:R-:W-:Y:S01]  /*89b0*/  F2FP.BF16.F32.PACK_AB R141, RZ, R141 ;  /* 0x0000008dff8d723e */ /* 0x000fe200000010ff */
[----:B------:R-:W-:Y:S01]  /*89c0*/  @P2 STG.E.U16 desc[UR36][R8.64+0x92], R125 ;  /* 0x0000927d08002986 */ /* 0x000fe2000c101524 */
[C---:B------:R-:W-:Y:S01]  /*89d0*/  ISETP.GT.AND P2, PT, R0.reuse, 0x51, P3 ;  /* 0x000000510000780c */ /* 0x040fe20001f44270 */
[----:B------:R-:W-:Y:S01]  /*89e0*/  FMUL R147, R147, R154 ;  /* 0x0000009a93937220 */ /* 0x000fe20000400000 */
        /* <DEDUP_REMOVED lines=12> */
[----:B------:R-:W-:Y:S01]  /*8ab0*/  SHF.L.U64.HI R15, R4, 0x8, R5 ;  /* 0x00000008040f7819 */ /* 0x000fe20000010205 */
[----:B------:R-:W-:Y:S01]  /*8ac0*/  @P2 STG.E.U16 desc[UR36][R8.64+0xa2], R129 ;  /* 0x0000a28108002986 */ /* 0x000fe2000c101524 */
[C---:B------:R-:W-:Y:S01]  /*8ad0*/  ISETP.GT.AND P2, PT, R0.reuse, 0x59, P3 ;  /* 0x000000590000780c */ /* 0x040fe20001f44270 */
        /* <DEDUP_REMOVED lines=56> */
[----:B------:R-:W-:Y:S01]  /*8e60*/  FMUL R39, R39, R154 ;  /* 0x0000009a27277220 */ /* 0x000fe20000400000 */
[----:B------:R-:W-:Y:S01]  /*8e70*/  F2FP.BF16.F32.PACK_AB R33, RZ, R33 ;  /* 0x00000021ff21723e */ /* 0x000fe200000010ff */
[----:B------:R-:W-:Y:S01]  /*8e80*/  @P2 STG.E.U16 desc[UR36][R10.64+0xd0], R142 ;  /* 0x0000d08e0a002986 */ /* 0x000fe2000c101524 */
[----:B------:R-:W-:Y:S01]  /*8e90*/  F2FP.BF16.F32.PACK_AB R34, RZ, R34 ;  /* 0x00000022ff22723e */ /* 0x000fe200000010ff */
[-C--:B------:R-:W-:Y:S01]  /*8ea0*/  FMUL R40, R40, R154.reuse ;  /* 0x0000009a28287220 */ /* 0x080fe20000400000 */
[----:B------:R-:W-:Y:S01]  /*8eb0*/  F2FP.BF16.F32.PACK_AB R35, RZ, R35 ;  /* 0x00000023ff23723e */ /* 0x000fe200000010ff */
[----:B------:R-:W-:Y:S01]  /*8ec0*/  FMUL R41, R41, R154 ;  /* 0x0000009a29297220 */ /* 0x000fe20000400000 */
[----:B------:R-:W-:Y:S01]  /*8ed0*/  F2FP.BF16.F32.PACK_AB R36, RZ, R36 ;  /* 0x00000024ff24723e */ /* 0x000fe200000010ff */
[----:B------:R-:W-:Y:S01]  /*8ee0*/  @P4 STG.E.U16 desc[UR36][R10.64+0xd2], R143 ;  /* 0x0000d28f0a004986 */ /* 0x000fe2000c101524 */
[----:B------:R-:W-:Y:S01]  /*8ef0*/  ISETP.GT.AND P4, PT, R0, 0x71, P0 ;  /* 0x000000710000780c */ /* 0x000fe20000784270 */
[----:B------:R-:W-:Y:S01]  /*8f00*/  FMUL R42, R42, R154 ;  /* 0x0000009a2a2a7220 */ /* 0x000fe20000400000 */
[----:B------:R-:W-:Y:S01]  /*8f10*/  F2FP.BF16.F32.PACK_AB R37, RZ, R37 ;  /* 0x00000025ff25723e */ /* 0x000fe200000010ff */
[----:B------:R-:W-:Y:S01]  /*8f20*/  @P5 STG.E.U16 desc[UR36][R8.64+0xe0], R144 ;  /* 0x0000e09008005986 */ /* 0x000fe2000c101524 */
[----:B------:R-:W-:Y:S01]  /*8f30*/  ISETP.GT.AND P5, PT, R0, 0x70, P0 ;  /* 0x000000700000780c */ /* 0x000fe200007a4270 */
[----:B------:R-:W-:Y:S01]  /*8f40*/  @P1 IMAD.MOV.U32 R4, RZ, RZ, R8 ;  /* 0x000000ffff041224 */ /* 0x000fe200078e0008 */
[----:B------:R-:W-:Y:S01]  /*8f50*/  F2FP.BF16.F32.PACK_AB R38, RZ, R38 ;  /* 0x00000026ff26723e */ /* 0x000fe200000010ff */
[----:B------:R-:W-:Y:S01]  /*8f60*/  @P1 IMAD.MOV.U32 R5, RZ, RZ, R9 ;  /* 0x000000ffff051224 */ /* 0x000fe200078e0009 */
[----:B------:R-:W-:Y:S01]  /*8f70*/  F2FP.BF16.F32.PACK_AB R39, RZ, R39 ;  /* 0x00000027ff27723e */ /* 0x000fe200000010ff */
[----:B------:R-:W-:Y:S01]  /*8f80*/  FMUL R43, R43, R154 ;  /* 0x0000009a2b2b7220 */ /* 0x000fe20000400000 */
[----:B------:R-:W-:Y:S01]  /*8f90*/  F2FP.BF16.F32.PACK_AB R40, RZ, R40 ;  /* 0x00000028ff28723e */ /* 0x000fe200000010ff */
[----:B------:R-:W-:Y:S01]  /*8fa0*/  FMUL R44, R44, R154 ;  /* 0x0000009a2c2c7220 */ /* 0x000fe20000400000 */
[----:B------:R0:W-:Y:S01]  /*8fb0*/  @P1 STG.E.U16 desc[UR36][R4.64+0xe2], R145 ;  /* 0x0000e29104001986 */ /* 0x0001e2000c101524 */
[----:B------:R-:W-:Y:S01]  /*8fc0*/  IADD3 R12, P1, P2, R7, R8, R21 ;  /* 0x00000008070c7210 */ /* 0x000fe20007a3e015 */
[-C--:B------:R-:W-:Y:S01]  /*8fd0*/  FMUL R45, R45, R154.reuse ;  /* 0x0000009a2d2d7220 */ /* 0x080fe20000400000 */
[----:B------:R-:W-:Y:S01]  /*8fe0*/  F2FP.BF16.F32.PACK_AB R41, RZ, R41 ;  /* 0x00000029ff29723e */ /* 0x000fe200000010ff */
[-C--:B------:R-:W-:Y:S01]  /*8ff0*/  FMUL R46, R46, R154.reuse ;  /* 0x0000009a2e2e7220 */ /* 0x080fe20000400000 */
[----:B------:R-:W-:Y:S01]  /*9000*/  IADD3.X R13, R6, R9, R15, P1, P2 ;  /* 0x00000009060d7210 */ /* 0x000fe20000fe440f */
[-C--:B------:R-:W-:Y:S01]  /*9010*/  FMUL R47, R47, R154.reuse ;  /* 0x0000009a2f2f7220 */ /* 0x080fe20000400000 */
[C---:B------:R-:W-:Y:S01]  /*9020*/  ISETP.GT.AND P1, PT, R3.reuse, 0x80, PT ;  /* 0x000000800300780c */ /* 0x040fe20003f24270 */
[-C--:B------:R-:W-:Y:S01]  /*9030*/  FMUL R48, R48, R154.reuse ;  /* 0x0000009a30307220 */ /* 0x080fe20000400000 */
[----:B------:R-:W-:Y:S01]  /*9040*/  ISETP.GT.AND P2, PT, R3, 0x88, PT ;  /* 0x000000880300780c */ /* 0x000fe20003f44270 */
[----:B------:R-:W-:Y:S01]  /*9050*/  FMUL R49, R49, R154 ;  /* 0x0000009a31317220 */ /* 0x000fe20000400000 */
[----:B------:R-:W-:Y:S01]  /*9060*/  F2FP.BF16.F32.PACK_AB R42, RZ, R42 ;  /* 0x0000002aff2a723e */ /* 0x000fe200000010ff */
[----:B0-----:R-:W-:Y:S01]  /*9070*/  @P5 IMAD.MOV.U32 R5, RZ, RZ, R11 ;  /* 0x000000ffff055224 */ /* 0x001fe200078e000b */
[----:B------:R-:W-:Y:S01]  /*9080*/  @P5 MOV R4, R10 ;  /* 0x0000000a00045202 */ /* 0x000fe20000000f00 */
[-C--:B------:R-:W-:Y:S01]  /*9090*/  FMUL R50, R50, R154.reuse ;  /* 0x0000009a32327220 */ /* 0x080fe20000400000 */
[----:B------:R-:W-:Y:S01]  /*90a0*/  F2FP.BF16.F32.PACK_AB R43, RZ, R43 ;  /* 0x0000002bff2b723e */ /* 0x000fe200000010ff */
[----:B------:R-:W-:Y:S01]  /*90b0*/  FMUL R51, R51, R154 ;  /* 0x0000009a33337220 */ /* 0x000fe20000400000 */
[----:B------:R-:W-:Y:S01]  /*90c0*/  F2FP.BF16.F32.PACK_AB R44, RZ, R44 ;  /* 0x0000002cff2c723e */ /* 0x000fe200000010ff */
[----:B------:R0:W-:Y:S01]  /*90d0*/  @P5 STG.E.U16 desc[UR36][R4.64+0xe0], R146 ;  /* 0x0000e09204005986 */ /* 0x0001e2000c101524 */
[----:B------:R-:W-:Y:S01]  /*90e0*/  ISETP.GT.AND P5, PT, R0, 0x78, P3 ;  /* 0x000000780000780c */ /* 0x000fe20001fa4270 */
[-C--:B------:R-:W-:Y:S01]  /*90f0*/  FMUL R52, R52, R154.reuse ;  /* 0x0000009a34347220 */ /* 0x080fe20000400000 */
[C---:B------:R-:W-:Y:S01]  /*9100*/  ISETP.GT.AND P3, PT, R0.reuse, 0x79, P3 ;  /* 0x000000790000780c */ /* 0x040fe20001f64270 */
[----:B------:R-:W-:Y:S01]  /*9110*/  @P4 STG.E.U16 desc[UR36][R10.64+0xe2], R147 ;  /* 0x0000e2930a004986 */ /* 0x000fe2000c101524 */
[C---:B------:R-:W-:Y:S01]  /*9120*/  ISETP.GT.AND P4, PT, R0.reuse, 0x78, P0 ;  /* 0x000000780000780c */ /* 0x040fe20000784270 */
[-C--:B------:R-:W-:Y:S01]  /*9130*/  FMUL R53, R53, R154.reuse ;  /* 0x0000009a35357220 */ /* 0x080fe20000400000 */
[----:B------:R-:W-:Y:S01]  /*9140*/  ISETP.GT.AND P0, PT, R0, 0x79, P0 ;  /* 0x000000790000780c */ /* 0x000fe20000704270 */
[-C--:B------:R-:W-:Y:S01]  /*9150*/  FMUL R54, R54, R154.reuse ;  /* 0x0000009a36367220 */ /* 0x080fe20000400000 */
[----:B------:R-:W-:Y:S01]  /*9160*/  F2FP.BF16.F32.PACK_AB R45, RZ, R45 ;  /* 0x0000002dff2d723e */ /* 0x000fe200000010ff */
[----:B------:R-:W-:Y:S01]  /*9170*/  FMUL R55, R55, R154 ;  /* 0x0000009a37377220 */ /* 0x000fe20000400000 */
[----:B------:R-:W-:Y:S01]  /*9180*/  F2FP.BF16.F32.PACK_AB R46, RZ, R46 ;  /* 0x0000002eff2e723e */ /* 0x000fe200000010ff */
[----:B------:R-:W-:Y:S01]  /*9190*/  FMUL R56, R56, R154 ;  /* 0x0000009a38387220 */ /* 0x000fe20000400000 */
[----:B------:R-:W-:Y:S01]  /*91a0*/  F2FP.BF16.F32.PACK_AB R47, RZ, R47 ;  /* 0x0000002fff2f723e */ /* 0x000fe200000010ff */
[----:B------:R-:W-:Y:S01]  /*91b0*/  @P5 STG.E.U16 desc[UR36][R8.64+0xf0], R148 ;  /* 0x0000f09408005986 */ /* 0x000fe2000c101524 */
[----:B0-----:R-:W-:Y:S01]  /*91c0*/  IADD3 R4, P5, R21, R8, RZ ;  /* 0x0000000815047210 */ /* 0x001fe20007fbe0ff */
[----:B------:R-:W-:Y:S01]  /*91d0*/  FMUL R57, R57, R154 ;  /* 0x0000009a39397220 */ /* 0x000fe20000400000 */
[----:B------:R-:W-:Y:S01]  /*91e0*/  F2FP.BF16.F32.PACK_AB R48, RZ, R48 ;  /* 0x00000030ff30723e */ /* 0x000fe200000010ff */
[----:B------:R0:W-:Y:S01]  /*91f0*/  @P3 STG.E.U16 desc[UR36][R8.64+0xf2], R149 ;  /* 0x0000f29508003986 */ /* 0x0001e2000c101524 */
[C---:B------:R-:W-:Y:S01]  /*9200*/  ISETP.GT.AND P3, PT, R0.reuse, RZ, P1 ;  /* 0x000000ff0000720c */ /* 0x040fe20000f64270 */
[----:B------:R-:W-:Y:S01]  /*9210*/  IMAD.X R5, R15, 0x1, R9, P5 ;  /* 0x000000010f057824 */ /* 0x000fe200028e0609 */
[C---:B------:R-:W-:Y:S01]  /*9220*/  ISETP.GT.AND P5, PT, R0.reuse, RZ, P2 ;  /* 0x000000ff0000720c */ /* 0x040fe200017a4270 */
        /* <DEDUP_REMOVED lines=14> */
[----:B------:R-:W-:Y:S01]  /*9310*/  @P4 STG.E.U16 desc[UR36][R4.64+0x2], R25 ;  /* 0x0000021904004986 */ /* 0x000fe2000c101524 */
[----:B------:R-:W-:Y:S01]  /*9320*/  IADD3 R14, P4, R7, R4, RZ ;  /* 0x00000004070e7210 */ /* 0x000fe20007f9e0ff */
[--C-:B------:R-:W-:Y:S01]  /*9330*/  IMAD.X R9, R6, 0x1, R5.reuse, P3 ;  /* 0x0000000106097824 */ /* 0x100fe200018e0605 */
[----:B------:R-:W-:Y:S01]  /*9340*/  ISETP.GT.AND P3, PT, R0, 0x9, P2 ;  /* 0x000000090000780c */ /* 0x000fe20001764270 */
[-C--:B------:R-:W-:Y:S01]  /*9350*/  FMUL R62, R62, R154.reuse ;  /* 0x0000009a3e3e7220 */ /* 0x080fe20000400000 */
[----:B------:R-:W-:Y:S01]  /*9360*/  F2FP.BF16.F32.PACK_AB R53, RZ, R53 ;  /* 0x00000035ff35723e */ /* 0x000fe200000010ff */
[----:B------:R-:W-:Y:S01]  /*9370*/  IMAD.X R15, R6, 0x1, R5, P4 ;  /* 0x00000001060f7824 */ /* 0x000fe200020e0605 */
[----:B------:R-:W-:Y:S01]  /*9380*/  ISETP.GT.AND P4, PT, R0, 0x8, P1 ;  /* 0x000000080000780c */ /* 0x000fe20000f84270 */
[----:B------:R-:W-:Y:S01]  /*9390*/  FMUL R63, R63, R154 ;  /* 0x0000009a3f3f7220 */ /* 0x000fe20000400000 */
[----:B------:R-:W-:Y:S01]  /*93a0*/  F2FP.BF16.F32.PACK_AB R54, RZ, R54 ;  /* 0x00000036ff36723e */ /* 0x000fe200000010ff */
[-C--:B------:R-:W-:Y:S01]  /*93b0*/  FMUL R64, R64, R154.reuse ;  /* 0x0000009a40407220 */ /* 0x080fe20000400000 */
        /* <DEDUP_REMOVED lines=9> */
[----:B------:R-:W-:Y:S01]  /*9450*/  @P4 STG.E.U16 desc[UR36][R4.64+0x10], R28 ;  /* 0x0000101c04004986 */ /* 0x000fe2000c101524 */
[----:B------:R-:W-:Y:S01]  /*9460*/  ISETP.GT.AND P4, PT, R0, 0x10, P1 ;  /* 0x000000100000780c */ /* 0x000fe20000f84270 */
[-C--:B------:R-:W-:Y:S01]  /*9470*/  FMUL R68, R68, R154.reuse ;  /* 0x0000009a44447220 */ /* 0x080fe20000400000 */
[----:B------:R-:W-:Y:S01]  /*9480*/  F2FP.BF16.F32.PACK_AB R57, RZ, R57 ;  /* 0x00000039ff39723e */ /* 0x000fe200000010ff */
[-C--:B------:R-:W-:Y:S01]  /*9490*/  FMUL R69, R69, R154.reuse ;  /* 0x0000009a45457220 */ /* 0x080fe20000400000 */
        /* <DEDUP_REMOVED lines=14> */
[----:B------:R-:W-:Y:S01]  /*9580*/  FMUL R73, R73, R154 ;  /* 0x0000009a49497220 */ /* 0x000fe20000400000 */
[----:B------:R-:W-:Y:S01]  /*9590*/  F2FP.BF16.F32.PACK_AB R61, RZ, R61 ;  /* 0x0000003dff3d723e */ /* 0x000fe200000010ff */
[----:B------:R-:W-:Y:S01]  /*95a0*/  @P5 STG.E.U16 desc[UR36][R4.64+0x22], R33 ;  /* 0x0000222104005986 */ /* 0x000fe2000c101524 */
[----:B------:R-:W-:Y:S01]  /*95b0*/  ISETP.GT.AND P5, PT, R0, 0x19, P1 ;  /* 0x000000190000780c */ /* 0x000fe20000fa4270 */
[--C-:B------:R-:W-:Y:S01]  /*95c0*/  @P0 IMAD.MOV.U32 R6, RZ, RZ, R12.reuse ;  /* 0x000000ffff060224 */ /* 0x100fe200078e000c */
[----:B------:R-:W-:Y:S01]  /*95d0*/  F2FP.BF16.F32.PACK_AB R62, RZ, R62 ;  /* 0x0000003eff3e723e */ /* 0x000fe200000010ff */
[--C-:B------:R-:W-:Y:S01]  /*95e0*/  @P0 IMAD.MOV.U32 R7, RZ, RZ, R13.reuse ;  /* 0x000000ffff070224 */ /* 0x100fe200078e000d */
[----:B------:R-:W-:Y:S01]  /*95f0*/  F2FP.BF16.F32.PACK_AB R63, RZ, R63 ;  /* 0x0000003fff3f723e */ /* 0x000fe200000010ff */
[----:B------:R-:W-:Y:S01]  /*9600*/  FMUL R74, R74, R154 ;  /* 0x0000009a4a4a7220 */ /* 0x000fe20000400000 */
[----:B------:R-:W-:Y:S01]  /*9610*/  F2FP.BF16.F32.PACK_AB R64, RZ, R64 ;  /* 0x00000040ff40723e */ /* 0x000fe200000010ff */
[-C--:B------:R-:W-:Y:S01]  /*9620*/  FMUL R75, R75, R154.reuse ;  /* 0x0000009a4b4b7220 */ /* 0x080fe20000400000 */
[----:B------:R0:W-:Y:S01]  /*9630*/  @P0 STG.E.U16 desc[UR36][R6.64+0x20], R34 ;  /* 0x0000202206000986 */ /* 0x0001e2000c101524 */
        /* <DEDUP_REMOVED lines=9> */
[----:B------:R-:W-:Y:S01]  /*96d0*/  FMUL R80, R80, R154 ;  /* 0x0000009a50507220 */ /* 0x000fe20000400000 */
[----:B------:R-:W-:Y:S01]  /*96e0*/  F2FP.BF16.F32.PACK_AB R69, RZ, R69 ;  /* 0x00000045ff45723e */ /* 0x000fe200000010ff */
[----:B0-----:R-:W-:Y:S01]  /*96f0*/  @P3 IMAD.MOV.U32 R6, RZ, RZ, R12 ;  /* 0x000000ffff063224 */ /* 0x001fe200078e000c */
[----:B------:R-:W-:Y:S01]  /*9700*/  F2FP.BF16.F32.PACK_AB R70, RZ, R70 ;  /* 0x00000046ff46723e */ /* 0x000fe200000010ff */
[--C-:B------:R-:W-:Y:S01]  /*9710*/  @P3 IMAD.MOV.U32 R7, RZ, RZ, R13.reuse ;  /* 0x000000ffff073224 */ /* 0x100fe200078e000d */
[----:B------:R-:W-:Y:S01]  /*9720*/  F2FP.BF16.F32.PACK_AB R71, RZ, R71 ;  /* 0x00000047ff47723e */ /* 0x000fe200000010ff */
[----:B------:R-:W-:Y:S01]  /*9730*/  FMUL R81, R81, R154 ;  /* 0x0000009a51517220 */ /* 0x000fe20000400000 */
[----:B------:R-:W-:Y:S01]  /*9740*/  F2FP.BF16.F32.PACK_AB R72, RZ, R72 ;  /* 0x00000048ff48723e */ /* 0x000fe200000010ff */
[-C--:B------:R-:W-:Y:S01]  /*9750*/  FMUL R82, R82, R154.reuse ;  /* 0x0000009a52527220 */ /* 0x080fe20000400000 */
[----:B------:R0:W-:Y:S01]  /*9760*/  @P3 STG.E.U16 desc[UR36][R6.64+0x22], R35 ;  /* 0x0000222306003986 */ /* 0x0001e2000c101524 */
        /* <DEDUP_REMOVED lines=11> */
[----:B0-----:R-:W-:Y:S01]  /*9820*/  @P0 IMAD.MOV.U32 R7, RZ, RZ, R13 ;  /* 0x000000ffff070224 */ /* 0x001fe200078e000d */
[----:B------:R-:W-:Y:S01]  /*9830*/  @P0 MOV R6, R12 ;  /* 0x0000000c00060202 */ /* 0x000fe20000000f00 */
[----:B------:R-:W-:Y:S01]  /*9840*/  FMUL R86, R86, R154 ;  /* 0x0000009a56567220 */ /* 0x000fe20000400000 */
[----:B------:R-:W-:Y:S01]  /*9850*/  F2FP.BF16.F32.PACK_AB R76, RZ, R76 ;  /* 0x0000004cff4c723e */ /* 0x000fe200000010ff */
[----:B------:R-:W-:Y:S01]  /*9860*/  FMUL R87, R87, R154 ;  /* 0x0000009a57577220 */ /* 0x000fe20000400000 */
[----:B------:R-:W-:Y:S01]  /*9870*/  F2FP.BF16.F32.PACK_AB R77, RZ, R77 ;  /* 0x0000004dff4d723e */ /* 0x000fe200000010ff */
[----:B------:R0:W-:Y:S01]  /*9880*/  @P0 STG.E.U16 desc[UR36][R6.64+0x30], R38 ;  /* 0x0000302606000986 */ /* 0x0001e2000c101524 */
[----:B------:R-:W-:-:S02]  /*9890*/  ISETP.GT.AND P0, PT, R0, 0x20, P2 ;  /* 0x000000200000780c */ /* 0x000fc40001704270 */
[----:B------:R-:W-:Y:S02]  /*98a0*/  F2FP.BF16.F32.PACK_AB R78, RZ, R78 ;  /* 0x0000004eff4e723e */ /* 0x000fe400000010ff */
[----:B------:R-:W-:Y:S02]  /*98b0*/  F2FP.BF16.F32.PACK_AB R79, RZ, R79 ;  /* 0x0000004fff4f723e */ /* 0x000fe400000010ff */
[----:B------:R-:W-:Y:S02]  /*98c0*/  F2FP.BF16.F32.PACK_AB R80, RZ, R80 ;  /* 0x00000050ff50723e */ /* 0x000fe400000010ff */
[----:B------:R-:W-:Y:S02]  /*98d0*/  F2FP.BF16.F32.PACK_AB R81, RZ, R81 ;  /* 0x00000051ff51723e */ /* 0x000fe400000010ff */
[----:B------:R-:W-:Y:S01]  /*98e0*/  F2FP.BF16.F32.PACK_AB R82, RZ, R82 ;  /* 0x00000052ff52723e */ /* 0x000fe200000010ff */
[----:B0-----:R-:W-:Y:S01]  /*98f0*/  @P3 IMAD.MOV.U32 R6, RZ, RZ, R12 ;  /* 0x000000ffff063224 */ /* 0x001fe200078e000c */
[----:B------:R-:W-:Y:S01]  /*9900*/  F2FP.BF16.F32.PACK_AB R83, RZ, R83 ;  /* 0x00000053ff53723e */ /* 0x000fe200000010ff */
[----:B------:R-:W-:Y:S01]  /*9910*/  @P3 IMAD.MOV.U32 R7, RZ, RZ, R13 ;  /* 0x000000ffff073224 */ /* 0x000fe200078e000d */
[----:B------:R-:W-:-:S02]  /*9920*/  F2FP.BF16.F32.PACK_AB R84, RZ, R84 ;  /* 0x00000054ff54723e */ /* 0x000fc400000010ff */
[----:B------:R-:W-:Y:S02]  /*9930*/  F2FP.BF16.F32.PACK_AB R85, RZ, R85 ;  /* 0x00000055ff55723e */ /* 0x000fe400000010ff */
[----:B------:R0:W-:Y:S01]  /*9940*/  @P3 STG.E.U16 desc[UR36][R6.64+0x32], R39 ;  /* 0x0000322706003986 */ /* 0x0001e2000c101524 */
[C---:B------:R-:W-:Y:S02]  /*9950*/  ISETP.GT.AND P3, PT, R0.reuse, 0x21, P2 ;  /* 0x000000210000780c */ /* 0x040fe40001764270 */
[----:B------:R-:W-:Y:S01]  /*9960*/  F2FP.BF16.F32.PACK_AB R86, RZ, R86 ;  /* 0x00000056ff56723e */ /* 0x000fe200000010ff */
[----:B------:R-:W-:Y:S01]  /*9970*/  @P4 STG.E.U16 desc[UR36][R4.64+0x40], R40 ;  /* 0x0000402804004986 */ /* 0x000fe2000c101524 */
[C---:B------:R-:W-:Y:S02]  /*9980*/  ISETP.GT.AND P4, PT, R0.reuse, 0x28, P1 ;  /* 0x000000280000780c */ /* 0x040fe40000f84270 */
[----:B------:R-:W-:Y:S01]  /*9990*/  F2FP.BF16.F32.PACK_AB R87, RZ, R87 ;  /* 0x00000057ff57723e */ /* 0x000fe200000010ff */
[----:B------:R-:W-:Y:S01]  /*99a0*/  @P5 STG.E.U16 desc[UR36][R4.64+0x42], R41 ;  /* 0x0000422904005986 */ /* 0x000fe2000c101524 */
[----:B------:R-:W-:Y:S01]  /*99b0*/  ISETP.GT.AND P5, PT, R0, 0x29, P1 ;  /* 0x000000290000780c */ /* 0x000fe20000fa4270 */
[----:B0-----:R-:W-:-:S02]  /*99c0*/  @P0 IMAD.MOV.U32 R6, RZ, RZ, R12 ;  /* 0x000000ffff060224 */ /* 0x001fc400078e000c */
[----:B------:R-:W-:-:S05]  /*99d0*/  @P0 IMAD.MOV.U32 R7, RZ, RZ, R13 ;  /* 0x000000ffff070224 */ /* 0x000fca00078e000d */
[----:B------:R0:W-:Y:S01]  /*99e0*/  @P0 STG.E.U16 desc[UR36][R6.64+0x40], R42 ;  /* 0x0000402a06000986 */ /* 0x0001e2000c101524 */
[----:B------:R-:W-:Y:S01]  /*99f0*/  ISETP.GT.AND P0, PT, R0, 0x28, P2 ;  /* 0x000000280000780c */ /* 0x000fe20001704270 */
[----:B0-----:R-:W-:Y:S02]  /*9a00*/  @P3 IMAD.MOV.U32 R6, RZ, RZ, R12 ;  /* 0x000000ffff063224 */ /* 0x001fe400078e000c */
[----:B------:R-:W-:-:S05]  /*9a10*/  @P3 IMAD.MOV.U32 R7, RZ, RZ, R13 ;  /* 0x000000ffff073224 */ /* 0x000fca00078e000d */
[----:B------:R0:W-:Y:S01]  /*9a20*/  @P3 STG.E.U16 desc[UR36][R6.64+0x42], R43 ;  /* 0x0000422b06003986 */ /* 0x0001e2000c101524 */
[----:B------:R-:W-:-:S03]  /*9a30*/  ISETP.GT.AND P3, PT, R0, 0x29, P2 ;  /* 0x000000290000780c */ /* 0x000fc60001764270 */
[----:B------:R-:W-:Y:S01]  /*9a40*/  @P4 STG.E.U16 desc[UR36][R4.64+0x50], R44 ;  /* 0x0000502c04004986 */ /* 0x000fe2000c101524 */
[----:B------:R-:W-:-:S03]  /*9a50*/  ISETP.GT.AND P4, PT, R0, 0x30, P1 ;  /* 0x000000300000780c */ /* 0x000fc60000f84270 */
[----:B------:R-:W-:Y:S01]  /*9a60*/  @P5 STG.E.U16 desc[UR36][R4.64+0x52], R45 ;  /* 0x0000522d04005986 */ /* 0x000fe2000c101524 */
[----:B------:R-:W-:Y:S01]  /*9a70*/  ISETP.GT.AND P5, PT, R0, 0x31, P1 ;  /* 0x000000310000780c */ /* 0x000fe20000fa4270 */
[----:B0-----:R-:W-:Y:S01]  /*9a80*/  @P0 IMAD.MOV.U32 R6, RZ, RZ, R12 ;  /* 0x000000ffff060224 */ /* 0x001fe200078e000c */
[----:B------:R-:W-:-:S05]  /*9a90*/  @P0 MOV R7, R13 ;  /* 0x0000000d00070202 */ /* 0x000fca0000000f00 */
        /* <DEDUP_REMOVED lines=10> */
[----:B0-----:R-:W-:Y:S02]  /*9b40*/  @P0 IMAD.MOV.U32 R6, RZ, RZ, R12 ;  /* 0x000000ffff060224 */ /* 0x001fe400078e000c */
        /* <DEDUP_REMOVED lines=14> */
[----:B------:R-:W-:Y:S02]  /*9c30*/  ISETP.GT.AND P0, PT, R0, 0x40, P2 ;  /* 0x000000400000780c */ /* 0x000fe40001704270 */
[----:B0-----:R-:W-:Y:S01]  /*9c40*/  @P3 MOV R6, R12 ;  /* 0x0000000c00063202 */ /* 0x001fe20000000f00 */
        /* <DEDUP_REMOVED lines=23> */
[----:B0-----:R-:W-:Y:S01]  /*9dc0*/  @P3 IMAD.MOV.U32 R6, RZ, RZ, R12 ;  /* 0x000000ffff063224 */ /* 0x001fe200078e000c */
[----:B------:R-:W-:-:S05]  /*9dd0*/  @P3 MOV R7, R13 ;  /* 0x0000000d00073202 */ /* 0x000fca0000000f00 */
        /* <DEDUP_REMOVED lines=29> */
[----:B------:R-:W-:Y:S02]  /*9fb0*/  ISETP.GT.AND P5, PT, R0, 0x69, P1 ;  /* 0x000000690000780c */ /* 0x000fe40000fa4270 */
[----:B0-----:R-:W-:Y:S01]  /*9fc0*/  @P0 MOV R6, R12 ;  /* 0x0000000c00060202 */ /* 0x001fe20000000f00 */
        /* <DEDUP_REMOVED lines=18> */
[C---:B------:R-:W-:Y:S02]  /*a0f0*/  ISETP.GT.AND P3, PT, R0.reuse, 0x78, P1 ;  /* 0x000000780000780c */ /* 0x040fe40000f64270 */
[C---:B------:R-:W-:Y:S01]  /*a100*/  ISETP.GT.AND P1, PT, R0.reuse, 0x79, P1 ;  /* 0x000000790000780c */ /* 0x040fe20000f24270 */
[----:B------:R-:W-:Y:S01]  /*a110*/  @P4 STG.E.U16 desc[UR36][R4.64+0xe0], R80 ;  /* 0x0000e05004004986 */ /* 0x000fe2000c101524 */
[----:B------:R-:W-:-:S03]  /*a120*/  ISETP.GT.AND P4, PT, R0, 0x71, P2 ;  /* 0x000000710000780c */ /* 0x000fc60001784270 */
[----:B------:R-:W-:Y:S01]  /*a130*/  @P5 STG.E.U16 desc[UR36][R4.64+0xe2], R81 ;  /* 0x0000e25104005986 */ /* 0x000fe2000c101524 */
[C---:B------:R-:W-:Y:S02]  /*a140*/  ISETP.GT.AND P5, PT, R0.reuse, 0x78, P2 ;  /* 0x000000780000780c */ /* 0x040fe400017a4270 */
[----:B------:R-:W-:Y:S01]  /*a150*/  ISETP.GT.AND P2, PT, R0, 0x79, P2 ;  /* 0x000000790000780c */ /* 0x000fe20001744270 */
[----:B0-----:R-:W-:Y:S01]  /*a160*/  @P0 IMAD.MOV.U32 R6, RZ, RZ, R12 ;  /* 0x000000ffff060224 */ /* 0x001fe200078e000c */
[----:B------:R-:W-:-:S05]  /*a170*/  @P0 MOV R7, R13 ;  /* 0x0000000d00070202 */ /* 0x000fca0000000f00 */
[----:B------:R0:W-:Y:S02]  /*a180*/  @P0 STG.E.U16 desc[UR36][R6.64+0xe0], R82 ;  /* 0x0000e05206000986 */ /* 0x0001e4000c101524 */
[----:B0-----:R-:W-:Y:S02]  /*a190*/  @P4 IMAD.MOV.U32 R6, RZ, RZ, R12 ;  /* 0x000000ffff064224 */ /* 0x001fe400078e000c */
[----:B------:R-:W-:-:S05]  /*a1a0*/  @P4 IMAD.MOV.U32 R7, RZ, RZ, R13 ;  /* 0x000000ffff074224 */ /* 0x000fca00078e000d */
[----:B------:R-:W-:Y:S04]  /*a1b0*/  @P4 STG.E.U16 desc[UR36][R6.64+0xe2], R83 ;  /* 0x0000e25306004986 */ /* 0x000fe8000c101524 */
[----:B------:R-:W-:Y:S04]  /*a1c0*/  @P3 STG.E.U16 desc[UR36][R4.64+0xf0], R84 ;  /* 0x0000f05404003986 */ /* 0x000fe8000c101524 */
[----:B------:R0:W-:Y:S02]  /*a1d0*/  @P1 STG.E.U16 desc[UR36][R4.64+0xf2], R85 ;  /* 0x0000f25504001986 */ /* 0x0001e4000c101524 */
[----:B0-----:R-:W-:-:S02]  /*a1e0*/  @P5 IMAD.MOV.U32 R4, RZ, RZ, R12 ;  /* 0x000000ffff045224 */ /* 0x001fc400078e000c */
[----:B------:R-:W-:-:S05]  /*a1f0*/  @P5 IMAD.MOV.U32 R5, RZ, RZ, R13 ;  /* 0x000000ffff055224 */ /* 0x000fca00078e000d */
[----:B------:R0:W-:Y:S04]  /*a200*/  @P5 STG.E.U16 desc[UR36][R4.64+0xf0], R86 ;  /* 0x0000f05604005986 */ /* 0x0001e8000c101524 */
[----:B------:R0:W-:Y:S02]  /*a210*/  @P2 STG.E.U16 desc[UR36][R12.64+0xf2], R87 ;  /* 0x0000f2570c002986 */ /* 0x0001e4000c101524 */
.L_x_280:
[----:B------:R-:W-:Y:S05]  /*a220*/  BSYNC B0 ;  /* 0x0000000000007941 */ /* 0x000fea0003800000 */
.L_x_28:
[----:B------:R-:W-:Y:S01]  /*a230*/  ULDC UR4, c[0x0][0xc] ;  /* 0x0000030000047ab9 */ /* 0x000fe20000000800 */
[----:B------:R-:W-:Y:S01]  /*a240*/  ULDC UR5, c[0x0][0x10] ;  /* 0x0000040000057ab9 */ /* 0x000fe20000000800 */
[----:B0-----:R-:W0:Y:S01]  /*a250*/  LDC R3, c[0x0][0x14] ;  /* 0x00000500ff037b82 */ /* 0x001e220000000800 */
[----:B------:R-:W-:Y:S01]  /*a260*/  UIMAD.WIDE.U32 UR4, UR4, UR5, URZ ;  /* 0x00000005040472a5 */ /* 0x000fe2000f8e003f */
[----:B------:R-:W-:Y:S01]  /*a270*/  PRMT R0, RZ, 0x7610, R0 ;  /* 0x00007610ff007816 */ /* 0x000fe20000000000 */
[----:B------:R-:W-:Y:S02]  /*a280*/  IMAD.MOV.U32 R153, RZ, RZ, -0x1 ;  /* 0xffffffffff997424 */ /* 0x000fe400078e00ff */
[----:B------:R-:W-:Y:S02]  /*a290*/  IMAD.MOV.U32 R23, RZ, RZ, -0x1 ;  /* 0xffffffffff177424 */ /* 0x000fe400078e00ff */
[----:B0-----:R-:W-:-:S04]  /*a2a0*/  IMAD.WIDE.U32 R16, R3, UR4, R16 ;  /* 0x0000000403107c25 */ /* 0x001fc8000f8e0010 */
[----:B------:R-:W-:Y:S01]  /*a2b0*/  IMAD R3, R3, UR5, RZ ;  /* 0x0000000503037c24 */ /* 0x000fe2000f8e02ff */
[----:B------:R-:W-:Y:S02]  /*a2c0*/  ULDC.64 UR4, c[0x0][0x650] ;  /* 0x0001940000047ab9 */ /* 0x000fe40000000a00 */
[----:B------:R-:W-:Y:S01]  /*a2d0*/  ISETP.GE.U32.AND P0, PT, R16, UR4, PT ;  /* 0x0000000410007c0c */ /* 0x000fe2000bf06070 */
[----:B------:R-:W-:-:S05]  /*a2e0*/  IMAD.IADD R17, R17, 0x1, R3 ;  /* 0x0000000111117824 */ /* 0x000fca00078e0203 */
[----:B------:R-:W-:-:S13]  /*a2f0*/  ISETP.GE.U32.AND.EX P0, PT, R17, UR5, PT, P0 ;  /* 0x0000000511007c0c */ /* 0x000fda000bf06100 */
[----:B------:R-:W-:Y:S05]  /*a300*/  @P0 BRA `(.L_x_281) ;  /* 0x0000000400640947 */ /* 0x000fea0003800000 */
[----:B------:R-:W0:Y:S01]  /*a310*/  S2R R12, SR_CTAID.X ;  /* 0x00000000000c7919 */ /* 0x000e220000002500 */
[----:B-12---:R-:W1:Y:S01]  /*a320*/  LDC.64 R10, c[0x0][0x628] ;  /* 0x00018a00ff0a7b82 */ /* 0x006e620000000a00 */
[----:B------:R-:W-:Y:S01]  /*a330*/  ULDC UR4, c[0x0][0x150] ;  /* 0x0000540000047ab9 */ /* 0x000fe20000000800 */
[----:B------:R-:W-:Y:S01]  /*a340*/  IMAD.MOV.U32 R8, RZ, RZ, R16 ;  /* 0x000000ffff087224 */ /* 0x000fe200078e0010 */
[----:B------:R-:W2:Y:S01]  /*a350*/  S2R R24, SR_CTAID.Y ;  /* 0x0000000000187919 */ /* 0x000ea20000002600 */
[----:B------:R-:W-:-:S04]  /*a360*/  MOV R9, R17 ;  /* 0x0000001100097202 */ /* 0x000fc80000000f00 */
[----:B------:R-:W2:Y:S08]  /*a370*/  LDC R21, c[0x0][0x144] ;  /* 0x00005100ff157b82 */ /* 0x000eb00000000800 */
[----:B------:R-:W2:Y:S08]  /*a380*/  LDC R0, c[0x0][0x630] ;  /* 0x00018c00ff007b82 */ /* 0x000eb00000000800 */
[----:B------:R-:W2:Y:S01]  /*a390*/  LDC.64 R14, c[0x0][0x620] ;  /* 0x00018800ff0e7b82 */ /* 0x000ea20000000a00 */
[----:B-1----:R-:W-:-:S04]  /*a3a0*/  ISETP.NE.U32.AND P0, PT, R10, RZ, PT ;  /* 0x000000ff0a00720c */ /* 0x002fc80003f05070 */
[----:B------:R-:W-:Y:S02]  /*a3b0*/  ISETP.NE.AND.EX P0, PT, R11, RZ, PT, P0 ;  /* 0x000000ff0b00720c */ /* 0x000fe40003f05300 */
[----:B0-----:R-:W-:-:S05]  /*a3c0*/  I2FP.F32.U32 R3, R12 ;  /* 0x0000000c00037245 */ /* 0x001fca0000201000 */
[----:B------:R-:W-:-:S04]  /*a3d0*/  FMUL R3, R3, UR4 ;  /* 0x0000000403037c20 */ /* 0x000fc80008400000 */
[----:B------:R0:W1:Y:S02]  /*a3e0*/  F2I.U32.TRUNC.NTZ R20, R3 ;  /* 0x0000000300147305 */ /* 0x000064000020f000 */
[----:B------:R-:W-:Y:S05]  /*a3f0*/  @!P0 BRA `(.L_x_282) ;  /* 0x0000000000288947 */ /* 0x000fea0003800000 */
[----:B0-----:R-:W0:Y:S02]  /*a400*/  LDC R3, c[0x0][0x634] ;  /* 0x00018d00ff037b82 */ /* 0x001e240000000800 */
        /* <DEDUP_REMOVED lines=9> */
.L_x_282:
[----:B------:R-:W3:Y:S01]  /*a4a0*/  LDC.64 R28, c[0x0][0x640] ;  /* 0x00019000ff1c7b82 */ /* 0x000ee20000000a00 */
[-CC-:B--2---:R-:W-:Y:S01]  /*a4b0*/  SHF.R.U64 R23, R8, R0.reuse, R9.reuse ;  /* 0x0000000008177219 */ /* 0x184fe20000001209 */
[----:B-1----:R-:W-:Y:S01]  /*a4c0*/  IMAD.MOV R20, RZ, RZ, -R20 ;  /* 0x000000ffff147224 */ /* 0x002fe200078e0a14 */
[----:B------:R-:W-:Y:S01]  /*a4d0*/  SHF.R.U32.HI R0, RZ, R0, R9 ;  /* 0x00000000ff007219 */ /* 0x000fe20000011609 */
[----:B------:R-:W-:Y:S01]  /*a4e0*/  ULDC UR4, c[0x0][0x154] ;  /* 0x0000550000047ab9 */ /* 0x000fe20000000800 */
[----:B0-----:R-:W-:Y:S01]  /*a4f0*/  IADD3 R3, P0, RZ, -R23, RZ ;  /* 0x80000017ff037210 */ /* 0x001fe20007f1e0ff */
[----:B------:R-:W-:Y:S02]  /*a500*/  IMAD R21, R21, R20, R12 ;  /* 0x0000001415157224 */ /* 0x000fe400078e020c */
[----:B------:R-:W0:Y:S01]  /*a510*/  LDC R6, c[0x0][0x618] ;  /* 0x00018600ff067b82 */ /* 0x000e220000000800 */
[----:B------:R-:W-:Y:S02]  /*a520*/  IMAD.MOV.U32 R7, RZ, RZ, 0x1 ;  /* 0x00000001ff077424 */ /* 0x000fe400078e00ff */
[----:B------:R-:W-:-:S04]  /*a530*/  IMAD.X R5, RZ, RZ, ~R0, P0 ;  /* 0x000000ffff057224 */ /* 0x000fc800000e0e00 */
[-C--:B------:R-:W-:Y:S01]  /*a540*/  IMAD R0, R5, R14.reuse, RZ ;  /* 0x0000000e05007224 */ /* 0x080fe200078e02ff */
[----:B------:R-:W1:Y:S01]  /*a550*/  LDC R8, c[0x0][0x608] ;  /* 0x00018200ff087b82 */ /* 0x000e620000000800 */
[----:B------:R-:W-:-:S04]  /*a560*/  IMAD.WIDE.U32 R4, R3, R14, R16 ;  /* 0x0000000e03047225 */ /* 0x000fc800078e0010 */
[----:B------:R-:W-:Y:S01]  /*a570*/  IMAD R3, R3, R15, R0 ;  /* 0x0000000f03037224 */ /* 0x000fe200078e0200 */
[----:B------:R-:W-:Y:S02]  /*a580*/  I2FP.F32.U32 R0, R24 ;  /* 0x0000001800007245 */ /* 0x000fe40000201000 */
[----:B------:R-:W2:Y:S01]  /*a590*/  LDC R26, c[0x0][0x658] ;  /* 0x00019600ff1a7b82 */ /* 0x000ea20000000800 */
[----:B------:R-:W-:Y:S01]  /*a5a0*/  IMAD.IADD R3, R5, 0x1, R3 ;  /* 0x0000000105037824 */ /* 0x000fe200078e0203 */
[----:B---3--:R-:W-:Y:S01]  /*a5b0*/  ISETP.NE.U32.AND P0, PT, R28, RZ, PT ;  /* 0x000000ff1c00720c */ /* 0x008fe20003f05070 */
[----:B------:R-:W-:Y:S01]  /*a5c0*/  FMUL R0, R0, UR4 ;  /* 0x0000000400007c20 */ /* 0x000fe20008400000 */
[----:B------:R-:W-:Y:S02]  /*a5d0*/  IMAD.MOV.U32 R5, RZ, RZ, -0x1 ;  /* 0xffffffffff057424 */ /* 0x000fe400078e00ff */
[----:B------:R-:W-:Y:S01]  /*a5e0*/  ISETP.NE.AND.EX P0, PT, R29, RZ, PT, P0 ;  /* 0x000000ff1d00720c */ /* 0x000fe20003f05300 */
[----:B------:R3:W2:Y:S01]  /*a5f0*/  F2I.U32.TRUNC.NTZ R13, R0 ;  /* 0x00000000000d7305 */ /* 0x0006a2000020f000 */
[----:B------:R-:W3:Y:S01]  /*a600*/  LDC R15, c[0x0][0x148] ;  /* 0x00005200ff0f7b82 */ /* 0x000ee20000000800 */
[----:B0-----:R-:W-:-:S02]  /*a610*/  SHF.R.U64 R12, R4, R6, R3 ;  /* 0x00000006040c7219 */ /* 0x001fc40000001203 */
[----:B------:R-:W-:-:S05]  /*a620*/  SHF.R.U32.HI R3, RZ, R6, R3 ;  /* 0x00000006ff037219 */ /* 0x000fca0000011603 */
[----:B------:R-:W0:Y:S01]  /*a630*/  LDC R20, c[0x0][0x600] ;  /* 0x00018000ff147b82 */ /* 0x000e220000000800 */
[-CC-:B-1----:R-:W-:Y:S02]  /*a640*/  SHF.R.U64 R10, R12, R8.reuse, R3.reuse ;  /* 0x000000080c0a7219 */ /* 0x182fe40000001203 */
[----:B------:R-:W-:-:S05]  /*a650*/  SHF.R.U32.HI R3, RZ, R8, R3 ;  /* 0x00000008ff037219 */ /* 0x000fca0000011603 */
[----:B------:R-:W1:Y:S01]  /*a660*/  LDC R27, c[0x0][0x648] ;  /* 0x00019200ff1b7b82 */ /* 0x000e620000000800 */
[-C--:B--2---:R-:W-:Y:S02]  /*a670*/  SHF.L.U32 R4, R5, R26.reuse, RZ ;  /* 0x0000001a05047219 */ /* 0x084fe400000006ff */
[--C-:B------:R-:W-:Y:S02]  /*a680*/  SHF.R.U64 R14, R10, R26, R3.reuse ;  /* 0x0000001a0a0e7219 */ /* 0x100fe40000001203 */
[----:B------:R-:W-:Y:S02]  /*a690*/  LOP3.LUT R25, RZ, R4, RZ, 0x33, !PT ;  /* 0x00000004ff197212 */ /* 0x000fe400078e33ff */
[-C--:B------:R-:W-:Y:S01]  /*a6a0*/  SHF.R.U32.HI R5, RZ, R26.reuse, R3 ;  /* 0x0000001aff057219 */ /* 0x080fe20000011603 */
[----:B------:R-:W2:Y:S01]  /*a6b0*/  LDC R30, c[0x0][0x638] ;  /* 0x00018e00ff1e7b82 */ /* 0x000ea20000000800 */
[----:B------:R-:W-:Y:S02]  /*a6c0*/  SHF.L.U32 R152, R7, R26, RZ ;  /* 0x0000001a07987219 */ /* 0x000fe400000006ff */
[----:B------:R-:W-:-:S05]  /*a6d0*/  MOV R4, R14 ;  /* 0x0000000e00047202 */ /* 0x000fca0000000f00 */
[----:B------:R-:W0:Y:S01]  /*a6e0*/  LDC R31, c[0x0][0x610] ;  /* 0x00018400ff1f7b82 */ /* 0x000e220000000800 */
[----:B------:R-:W-:Y:S05]  /*a6f0*/  @!P0 BRA `(.L_x_283) ;  /* 0x0000000000288947 */ /* 0x000fea0003800000 */
[----:B------:R-:W4:Y:S02]  /*a700*/  LDC R3, c[0x0][0x64c] ;  /* 0x00019300ff037b82 */ /* 0x000f240000000800 */
[----:B----4-:R-:W-:-:S05]  /*a710*/  IADD3 R3, P0, R14, R3, RZ ;  /* 0x000000030e037210 */ /* 0x010fca0007f1e0ff */
        /* <DEDUP_REMOVED lines=8> */
.L_x_283:
[----:B------:R-:W-:Y:S01]  /*a7a0*/  ISETP.NE.AND P0, PT, R2, 0x1, PT ;  /* 0x000000010200780c */ /* 0x000fe20003f05270 */
[----:B0-----:R-:W-:Y:S01]  /*a7b0*/  VIADD R7, R20, 0xffffffff ;  /* 0xffffffff14077836 */ /* 0x001fe20000000000 */
[----:B-1-3--:R-:W-:Y:S01]  /*a7c0*/  SHF.R.U64 R0, R4, R27, R5 ;  /* 0x0000001b04007219 */ /* 0x00afe20000001205 */
[----:B------:R-:W-:Y:S01]  /*a7d0*/  IMAD.MOV R13, RZ, RZ, -R13 ;  /* 0x000000ffff0d7224 */ /* 0x000fe200078e0a0d */
[----:B------:R-:W-:Y:S01]  /*a7e0*/  LOP3.LUT R5, R10, R25, RZ, 0xc0, !PT ;  /* 0x000000190a057212 */ /* 0x000fe200078ec0ff */
[----:B------:R-:W-:Y:S02]  /*a7f0*/  IMAD.MOV.U32 R4, RZ, RZ, 0x1 ;  /* 0x00000001ff047424 */ /* 0x000fe400078e00ff */
[----:B------:R-:W-:Y:S02]  /*a800*/  IMAD.MOV R3, RZ, RZ, -R0 ;  /* 0x000000ffff037224 */ /* 0x000fe400078e0a00 */
[----:B------:R-:W-:Y:S01]  /*a810*/  IMAD R152, R152, R0, R5 ;  /* 0x0000000098987224 */ /* 0x000fe200078e0205 */
[----:B------:R-:W-:Y:S01]  /*a820*/  LOP3.LUT R5, R12, R7, RZ, 0xc0, !PT ;  /* 0x000000070c057212 */ /* 0x000fe200078ec0ff */
[----:B--2---:R-:W-:-:S02]  /*a830*/  IMAD R0, R3, R30, R14 ;  /* 0x0000001e03007224 */ /* 0x004fc400078e020e */
[----:B------:R-:W-:Y:S02]  /*a840*/  @P0 IMAD R21, R15, R13, R24 ;  /* 0x0000000d0f150224 */ /* 0x000fe400078e0218 */
[----:B------:R-:W-:Y:S01]  /*a850*/  IMAD R3, R0, R20, R5 ;  /* 0x0000001400037224 */ /* 0x000fe200078e0205 */
[----:B------:R-:W-:Y:S01]  /*a860*/  PRMT R0, R4, 0x7610, R0 ;  /* 0x0000761004007816 */ /* 0x000fe20000000000 */
[----:B------:R-:W-:-:S05]  /*a870*/  IMAD R152, R152, R31, R21 ;  /* 0x0000001f98987224 */ /* 0x000fca00078e0215 */
[----:B------:R-:W-:Y:S02]  /*a880*/  SEL R153, R3, R152, !P0 ;  /* 0x0000009803997207 */ /* 0x000fe40004000000 */
[----:B------:R-:W-:-:S07]  /*a890*/  SEL R152, R152, R3, !P0 ;  /* 0x0000000398987207 */ /* 0x000fce0004000000 */
.L_x_281:
[----:B------:R-:W-:-:S13]  /*a8a0*/  LOP3.LUT P0, RZ, R0, 0xff, RZ, 0xc0, !PT ;  /* 0x000000ff00ff7812 */ /* 0x000fda000780c0ff */
[----:B------:R-:W-:Y:S05]  /*a8b0*/  @P0 BRA `(.L_x_284) ;  /* 0xffffff64009c0947 */ /* 0x000fea000383ffff */
[----:B------:R-:W-:Y:S05]  /*a8c0*/  EXIT ;  /* 0x000000000000794d */ /* 0x000fea0003800000 */
.L_x_3:
[----:B0-----:R-:W-:Y:S01]  /*a8d0*/  ULDC.64 UR4, c[0x0][0x650] ;  /* 0x0001940000047ab9 */ /* 0x001fe20000000a00 */
        /* <DEDUP_REMOVED lines=25> */
.L_x_286:
[--C-:B------:R-:W-:Y:S01]  /*aa70*/  SHF.R.U64 R12, R10, R14, R11.reuse ;  /* 0x0000000e0a0c7219 */ /* 0x100fe2000000120b */
[----:B------:R-:W0:Y:S01]  /*aa80*/  LDC R22, c[0x0][0x618] ;  /* 0x00018600ff167b82 */ /* 0x000e220000000800 */
[----:B------:R-:W-:Y:S01]  /*aa90*/  I2FP.F32.U32 R6, R4 ;  /* 0x0000000400067245 */ /* 0x000fe20000201000 */
[----:B------:R-:W-:Y:S01]  /*aaa0*/  ULDC UR4, c[0x0][0x150] ;  /* 0x0000540000047ab9 */ /* 0x000fe20000000800 */
[----:B------:R-:W-:Y:S02]  /*aab0*/  SHF.R.U32.HI R5, RZ, R14, R11 ;  /* 0x0000000eff057219 */ /* 0x000fe4000001160b */
[----:B------:R-:W-:Y:S01]  /*aac0*/  IADD3 R9, P0, RZ, -R12, RZ ;  /* 0x8000000cff097210 */ /* 0x000fe20007f1e0ff */
[----:B------:R-:W-:Y:S01]  /*aad0*/  FMUL R11, R6, UR4 ;  /* 0x00000004060b7c20 */ /* 0x000fe20008400000 */
[----:B------:R-:W-:Y:S01]  /*aae0*/  ULDC UR4, c[0x0][0x154] ;  /* 0x0000550000047ab9 */ /* 0x000fe20000000800 */
[----:B------:R-:W1:Y:S02]  /*aaf0*/  LDC.64 R24, c[0x0][0x640] ;  /* 0x00019000ff187b82 */ /* 0x000e640000000a00 */
[----:B------:R-:W-:-:S02]  /*ab00*/  IMAD.X R5, RZ, RZ, ~R5, P0 ;  /* 0x000000ffff057224 */ /* 0x000fc400000e0e05 */
[----:B------:R-:W2:Y:S01]  /*ab10*/  F2I.U32.TRUNC.NTZ R11, R11 ;  /* 0x0000000b000b7305 */ /* 0x000ea2000020f000 */
[----:B------:R-:W-:-:S03]  /*ab20*/  IMAD.WIDE.U32 R6, R9, R20, R16 ;  /* 0x0000001409067225 */ /* 0x000fc600078e0010 */
[----:B------:R-:W3:Y:S01]  /*ab30*/  LDC R13, c[0x0][0x144] ;  /* 0x00005100ff0d7b82 */ /* 0x000ee20000000800 */
[----:B------:R-:W-:-:S04]  /*ab40*/  IMAD R8, R5, R20, RZ ;  /* 0x0000001405087224 */ /* 0x000fc800078e02ff */
[----:B------:R-:W-:Y:S02]  /*ab50*/  IMAD R5, R9, R21, R8 ;  /* 0x0000001509057224 */ /* 0x000fe400078e0208 */
[----:B------:R-:W-:Y:S01]  /*ab60*/  IMAD.MOV.U32 R8, RZ, RZ, -0x1 ;  /* 0xffffffffff087424 */ /* 0x000fe200078e00ff */
[----:B------:R-:W4:Y:S01]  /*ab70*/  LDC R14, c[0x0][0x608] ;  /* 0x00018200ff0e7b82 */ /* 0x000f220000000800 */
[----:B------:R-:W-:Y:S01]  /*ab80*/  IMAD.IADD R5, R7, 0x1, R5 ;  /* 0x0000000107057824 */ /* 0x000fe200078e0205 */
[----:B------:R-:W-:-:S04]  /*ab90*/  I2FP.F32.U32 R7, R3 ;  /* 0x0000000300077245 */ /* 0x000fc80000201000 */
[-CC-:B0-----:R-:W-:Y:S01]  /*aba0*/  SHF.R.U64 R10, R6, R22.reuse, R5.reuse ;  /* 0x00000016060a7219 */ /* 0x181fe20000001205 */
[----:B------:R-:W-:Y:S01]  /*abb0*/  FMUL R7, R7, UR4 ;  /* 0x0000000407077c20 */ /* 0x000fe20008400000 */
[----:B------:R-:W0:Y:S01]  /*abc0*/  LDC R9, c[0x0][0x658] ;  /* 0x00019600ff097b82 */ /* 0x000e220000000800 */
[----:B--2---:R-:W-:Y:S02]  /*abd0*/  IADD3 R6, -R11, RZ, RZ ;  /* 0x000000ff0b067210 */ /* 0x004fe40007ffe1ff */
[----:B-1----:R-:W-:Y:S02]  /*abe0*/  ISETP.NE.U32.AND P0, PT, R24, RZ, PT ;  /* 0x000000ff1800720c */ /* 0x002fe40003f05070 */
[----:B------:R-:W-:Y:S02]  /*abf0*/  SHF.R.U32.HI R5, RZ, R22, R5 ;  /* 0x00000016ff057219 */ /* 0x000fe40000011605 */
[----:B------:R-:W-:Y:S01]  /*ac00*/  ISETP.NE.AND.EX P0, PT, R25, RZ, PT, P0 ;  /* 0x000000ff1900720c */ /* 0x000fe20003f05300 */
[----:B------:R-:W1:Y:S01]  /*ac10*/  LDC R20, c[0x0][0x148] ;  /* 0x00005200ff147b82 */ /* 0x000e620000000800 */
[----:B---3--:R-:W-:-:S02]  /*ac20*/  IMAD R23, R13, R6, R4 ;  /* 0x000000060d177224 */ /* 0x008fc400078e0204 */
[----:B------:R-:W-:-:S05]  /*ac30*/  IMAD.MOV.U32 R6, RZ, RZ, 0x1 ;  /* 0x00000001ff067424 */ /* 0x000fca00078e00ff */
[----:B------:R-:W2:Y:S01]  /*ac40*/  LDC R21, c[0x0][0x600] ;  /* 0x00018000ff157b82 */ /* 0x000ea20000000800 */
[-CC-:B----4-:R-:W-:Y:S02]  /*ac50*/  SHF.R.U64 R13, R10, R14.reuse, R5.reuse ;  /* 0x0000000e0a0d7219 */ /* 0x190fe40000001205 */
[----:B------:R-:W-:Y:S02]  /*ac60*/  SHF.R.U32.HI R4, RZ, R14, R5 ;  /* 0x0000000eff047219 */ /* 0x000fe40000011605 */
[----:B------:R3:W4:Y:S03]  /*ac70*/  F2I.U32.TRUNC.NTZ R14, R7 ;  /* 0x00000007000e7305 */ /* 0x000726000020f000 */
[----:B------:R-:W1:Y:S01]  /*ac80*/  LDC R26, c[0x0][0x648] ;  /* 0x00019200ff1a7b82 */ /* 0x000e620000000800 */
[-C--:B0-----:R-:W-:Y:S02]  /*ac90*/  SHF.R.U64 R15, R13, R9.reuse, R4 ;  /* 0x000000090d0f7219 */ /* 0x081fe40000001204 */
[----:B------:R-:W-:-:S02]  /*aca0*/  SHF.L.U32 R8, R8, R9, RZ ;  /* 0x0000000908087219 */ /* 0x000fc400000006ff */
[-C--:B------:R-:W-:Y:S01]  /*acb0*/  SHF.R.U32.HI R5, RZ, R9.reuse, R4 ;  /* 0x00000009ff057219 */ /* 0x080fe20000011604 */
[----:B------:R-:W-:Y:S01]  /*acc0*/  IMAD.MOV.U32 R4, RZ, RZ, R15 ;  /* 0x000000ffff047224 */ /* 0x000fe200078e000f */
[----:B------:R-:W-:Y:S01]  /*acd0*/  SHF.L.U32 R22, R6, R9, RZ ;  /* 0x0000000906167219 */ /* 0x000fe200000006ff */
[----:B------:R-:W0:Y:S01]  /*ace0*/  LDC R27, c[0x0][0x638] ;  /* 0x00018e00ff1b7b82 */ /* 0x000e220000000800 */
[----:B------:R-:W-:-:S07]  /*acf0*/  LOP3.LUT R28, RZ, R8, RZ, 0x33, !PT ;  /* 0x00000008ff1c7212 */ /* 0x000fce00078e33ff */
        /* <DEDUP_REMOVED lines=12> */
.L_x_287:
[----:B------:R-:W-:Y:S01]  /*adc0*/  ISETP.NE.AND P0, PT, R2, 0x1, PT ;  /* 0x000000010200780c */ /* 0x000fe20003f05270 */
[----:B--2---:R-:W-:Y:S01]  /*add0*/  VIADD R7, R21, 0xffffffff ;  /* 0xffffffff15077836 */ /* 0x004fe20000000000 */
[----:B-1----:R-:W-:Y:S01]  /*ade0*/  SHF.R.U64 R5, R4, R26, R5 ;  /* 0x0000001a04057219 */ /* 0x002fe20000001205 */
[----:B------:R-:W-:Y:S01]  /*adf0*/  IMAD.MOV R14, RZ, RZ, -R14 ;  /* 0x000000ffff0e7224 */ /* 0x000fe200078e0a0e */
[----:B------:R-:W-:Y:S01]  /*ae00*/  LOP3.LUT R4, R13, R28, RZ, 0xc0, !PT ;  /* 0x0000001c0d047212 */ /* 0x000fe200078ec0ff */
[----:B------:R-:W-:Y:S01]  /*ae10*/  IMAD.MOV.U32 R8, RZ, RZ, R12 ;  /* 0x000000ffff087224 */ /* 0x000fe200078e000c */
[----:B------:R-:W-:Y:S02]  /*ae20*/  IADD3 R6, -R5, RZ, RZ ;  /* 0x000000ff05067210 */ /* 0x000fe40007ffe1ff */
[----:B------:R-:W-:Y:S01]  /*ae30*/  LOP3.LUT R10, R10, R7, RZ, 0xc0, !PT ;  /* 0x000000070a0a7212 */ /* 0x000fe200078ec0ff */
[----:B------:R-:W-:-:S04]  /*ae40*/  IMAD R4, R22, R5, R4 ;  /* 0x0000000516047224 */ /* 0x000fc800078e0204 */
[----:B------:R-:W-:Y:S02]  /*ae50*/  @P0 IMAD R23, R20, R14, R3 ;  /* 0x0000000e14170224 */ /* 0x000fe400078e0203 */
[----:B0-----:R-:W-:Y:S02]  /*ae60*/  IMAD R3, R6, R27, R15 ;  /* 0x0000001b06037224 */ /* 0x001fe400078e020f */
[----:B------:R-:W-:Y:S02]  /*ae70*/  IMAD R7, R4, R29, R23 ;  /* 0x0000001d04077224 */ /* 0x000fe400078e0217 */
[----:B------:R-:W-:Y:S02]  /*ae80*/  IMAD R4, R3, R21, R10 ;  /* 0x0000001503047224 */ /* 0x000fe400078e020a */
[----:B------:R-:W-:-:S03]  /*ae90*/  IMAD.MOV.U32 R6, RZ, RZ, 0x1 ;  /* 0x00000001ff067424 */ /* 0x000fc600078e00ff */
[----:B------:R-:W-:Y:S02]  /*aea0*/  SEL R9, R4, R7, !P0 ;  /* 0x0000000704097207 */ /* 0x000fe40004000000 */
[----:B------:R-:W-:-:S07]  /*aeb0*/  SEL R7, R7, R4, !P0 ;  /* 0x0000000407077207 */ /* 0x000fce0004000000 */
.L_x_285:
[----:B------:R-:W-:-:S08]  /*aec0*/  NOP ;  /* 0x0000000000007918 */ /* 0x000fd00000000000 */
[----:B------:R-:W0:-:S00]  /*aed0*/  USETMAXREG.DEALLOC.CTAPOOL 0x28 ;  /* 0x00000028000079c8 */ /* 0x000e0000080e0500 */
[----:B0-----:R-:W-:-:S13]  /*aee0*/  ISETP.NE.AND P0, PT, R0, RZ, PT ;  /* 0x000000ff0000720c */ /* 0x001fda0003f05270 */
[----:B------:R-:W-:Y:S05]  /*aef0*/  @P0 EXIT ;  /* 0x000000000000094d */ /* 0x000fea0003800000 */
[----:B------:R-:W-:Y:S01]  /*af00*/  LOP3.LUT P0, RZ, R6, 0xff, RZ, 0xc0, !PT ;  /* 0x000000ff06ff7812 */ /* 0x000fe2000780c0ff */
[----:B------:R-:W-:Y:S02]  /*af10*/  IMAD.MOV.U32 R3, RZ, RZ, 0x1 ;  /* 0x00000001ff037424 */ /* 0x000fe400078e00ff */
[----:B------:R-:W-:-:S10]  /*af20*/  IMAD.MOV.U32 R0, RZ, RZ, RZ ;  /* 0x000000ffff007224 */ /* 0x000fd400078e00ff */
[----:B------:R-:W-:Y:S05]  /*af30*/  @!P0 BRA `(.L_x_288) ;  /* 0x0000000c00348947 */ /* 0x000fea0003800000 */
[----:B------:R-:W0:Y:S01]  /*af40*/  LDC R0, c[0x0][0x28c] ;  /* 0x0000a300ff007b82 */ /* 0x000e220000000800 */
[----:B------:R-:W-:Y:S01]  /*af50*/  ULDC UR5, c[0x0][0x600] ;  /* 0x0001800000057ab9 */ /* 0x000fe20000000800 */
[----:B------:R-:W-:Y:S01]  /*af60*/  ULDC UR4, c[0x0][0xc] ;  /* 0x0000030000047ab9 */ /* 0x000fe20000000800 */
[----:B------:R-:W-:Y:S01]  /*af70*/  UIADD3 UR16, UR5, -0x1, URZ ;  /* 0xffffffff05107890 */ /* 0x000fe2000fffe03f */
[C---:B------:R-:W-:Y:S01]  /*af80*/  LOP3.LUT P2, RZ, R18.reuse, 0x7f, RZ, 0xc0, !PT ;  /* 0x0000007f12ff7812 */ /* 0x040fe2000784c0ff */
[----:B------:R-:W-:Y:S01]  /*af90*/  ULDC UR6, c[0x0][0x658] ;  /* 0x0001960000067ab9 */ /* 0x000fe20000000800 */
[----:B------:R-:W-:Y:S01]  /*afa0*/  ULDC UR5, c[0x0][0x10] ;  /* 0x0000040000057ab9 */ /* 0x000fe20000000800 */
[----:B------:R-:W-:Y:S01]  /*afb0*/  UMOV UR7, 0xffffffff ;  /* 0xffffffff00077882 */ /* 0x000fe20000000000 */
[----:B------:R-:W-:Y:S01]  /*afc0*/  UMOV UR8, 0x1 ;  /* 0x0000000100087882 */ /* 0x000fe20000000000 */
[----:B------:R-:W-:Y:S01]  /*afd0*/  UIMAD.WIDE.U32 UR4, UR4, UR5, URZ ;  /* 0x00000005040472a5 */ /* 0x000fe2000f8e003f */
[----:B------:R-:W-:Y:S01]  /*afe0*/  LOP3.LUT P0, RZ, R18, 0x1f, RZ, 0xc0, !PT ;  /* 0x0000001f12ff7812 */ /* 0x000fe2000780c0ff */
[----:B------:R-:W-:Y:S01]  /*aff0*/  USHF.L.U32 UR7, UR7, UR6, URZ ;  /* 0x0000000607077299 */ /* 0x000fe2000800063f */
[----:B------:R-:W-:Y:S01]  /*b000*/  BSSY B0, `(.L_x_288) ;  /* 0x00000c0000007945 */ /* 0x000fe20003800000 */
[----:B------:R-:W-:Y:S01]  /*b010*/  USHF.L.U32 UR18, UR8, UR6, URZ ;  /* 0x0000000608127299 */ /* 0x000fe2000800063f */
[----:B------:R-:W-:Y:S01]  /*b020*/  IMAD.MOV.U32 R11, RZ, RZ, 0x1 ;  /* 0x00000001ff0b7424 */ /* 0x000fe200078e00ff */
[----:B------:R-:W-:Y:S01]  /*b030*/  LOP3.LUT R18, R19, 0x2, RZ, 0xfc, !PT ;  /* 0x0000000213127812 */ /* 0x000fe200078efcff */
[----:B------:R-:W-:Y:S01]  /*b040*/  ULDC UR6, c[0x0][0x14] ;  /* 0x0000050000067ab9 */ /* 0x000fe20000000800 */
[----:B------:R-:W-:Y:S01]  /*b050*/  PLOP3.LUT P0, PT, P0, P2, PT, 0x8a, 0x0 ;  /* 0x000000000000781c */ /* 0x000fe20000705172 */
[----:B------:R-:W-:-:S02]  /*b060*/  UIMAD.WIDE.U32 UR20, UR4, UR6, URZ ;  /* 0x00000006041472a5 */ /* 0x000fc4000f8e003f */
[----:B------:R-:W-:Y:S02]  /*b070*/  UIMAD UR13, UR5, UR6, URZ ;  /* 0x00000006050d72a4 */ /* 0x000fe4000f8e023f */
[----:B------:R-:W-:Y:S01]  /*b080*/  ULOP3.LUT UR17, URZ, UR7, URZ, 0x33, !UPT ;  /* 0x000000073f117292 */ /* 0x000fe2000f8e333f */
[----:B0-----:R-:W-:Y:S01]  /*b090*/  VIADD R0, R0, 0x1f ;  /* 0x0000001f00007836 */ /* 0x001fe20000000000 */
[----:B------:R-:W-:Y:S01]  /*b0a0*/  UIADD3 UR13, UR21, UR13, URZ ;  /* 0x0000000d150d7290 */ /* 0x000fe2000fffe03f */
[----:B------:R-:W-:-:S03]  /*b0b0*/  ULDC.64 UR22, c[0x0][0x198] ;  /* 0x0000660000167ab9 */ /* 0x000fc60000000a00 */
[----:B------:R-:W-:-:S04]  /*b0c0*/  SHF.R.S32.HI R3, RZ, 0x1f, R0 ;  /* 0x0000001fff037819 */ /* 0x000fc80000011400 */
[----:B------:R-:W-:Y:S01]  /*b0d0*/  LEA.HI R3, R3, R0, RZ, 0x5 ;  /* 0x0000000003037211 */ /* 0x000fe200078f28ff */
[----:B------:R-:W-:-:S03]  /*b0e0*/  IMAD.MOV.U32 R0, RZ, RZ, RZ ;  /* 0x000000ffff007224 */ /* 0x000fc600078e00ff */
[----:B------:R-:W-:Y:S01]  /*b0f0*/  SHF.R.S32.HI R13, RZ, 0x5, R3 ;  /* 0x00000005ff0d7819 */ /* 0x000fe20000011403 */
[----:B------:R-:W-:-:S03]  /*b100*/  IMAD.MOV.U32 R3, RZ, RZ, 0x1 ;  /* 0x00000001ff037424 */ /* 0x000fc600078e00ff */
[----:B------:R-:W-:-:S07]  /*b110*/  IADD3 R10, R13, 0x1, RZ ;  /* 0x000000010d0a7810 */ /* 0x000fce0007ffe0ff */
.L_x_300:
[----:B------:R-:W-:-:S03]  /*b120*/  UMOV UR4, 0xffffffff ;  /* 0xffffffff00047882 */ /* 0x000fc60000000000 */
[----:B------:R-:W-:Y:S05]  /*b130*/  BRA.DIV UR4, `(.L_x_289) ;  /* 0x0000000e04a07947 */ /* 0x000fea000b800000 */
[----:B------:R-:W-:-:S13]  /*b140*/  ELECT P6, URZ, PT ;  /* 0x00000000003f782f */ /* 0x000fda00038c0000 */
.L_x_311:
[----:B------:R-:W0:Y:S01]  /*b150*/  LDC R4, c[0x0][0x28c] ;  /* 0x0000a300ff047b82 */ /* 0x000e220000000800 */
[----:B------:R-:W-:Y:S01]  /*b160*/  BSSY B1, `(.L_x_290) ;  /* 0x0000037000017945 */ /* 0x000fe20003800000 */
[----:B0-----:R-:W-:-:S13]  /*b170*/  ISETP.LT.OR P6, PT, R4, 0x1, !P6 ;  /* 0x000000010400780c */ /* 0x001fda00077c1670 */
[----:B------:R-:W-:Y:S05]  /*b180*/  @P6 BRA `(.L_x_291) ;  /* 0x0000000000d06947 */ /* 0x000fea0003800000 */
[----:B------:R-:W-:Y:S02]  /*b190*/  IMAD.SHL.U32 R14, R9, 0x80, RZ ;  /* 0x00000080090e7824 */ /* 0x000fe400078e00ff */
[----:B------:R-:W-:Y:S02]  /*b1a0*/  IMAD.SHL.U32 R15, R7, 0x100, RZ ;  /* 0x00000100070f7824 */ /* 0x000fe400078e00ff */
[----:B------:R-:W-:Y:S02]  /*b1b0*/  IMAD.MOV.U32 R20, RZ, RZ, RZ ;  /* 0x000000ffff147224 */ /* 0x000fe400078e00ff */
[----:B------:R-:W-:Y:S02]  /*b1c0*/  IMAD.MOV.U32 R4, RZ, RZ, R10 ;  /* 0x000000ffff047224 */ /* 0x000fe400078e000a */
[----:B------:R-:W-:Y:S02]  /*b1d0*/  IMAD.MOV.U32 R5, RZ, RZ, R3 ;  /* 0x000000ffff057224 */ /* 0x000fe400078e0003 */
[----:B------:R-:W-:-:S07]  /*b1e0*/  IMAD.MOV.U32 R6, RZ, RZ, R0 ;  /* 0x000000ffff067224 */ /* 0x000fce00078e0000 */
.L_x_295:
[----:B------:R-:W0:Y:S01]  /*b1f0*/  S2R R12, SR_CgaCtaId ;  /* 0x00000000000c7919 */ /* 0x000e220000008800 */
[----:B------:R-:W-:Y:S01]  /*b200*/  MOV R7, 0x400 ;  /* 0x0000040000077802 */ /* 0x000fe20000000f00 */
[----:B------:R-:W1:Y:S03]  /*b210*/  @!P2 LDC R9, c[0x0][0x500] ;  /* 0x00014000ff09ab82 */ /* 0x000e660000000800 */
[----:B0-----:R-:W-:Y:S02]  /*b220*/  LEA R21, R12, R7, 0x18 ;  /* 0x000000070c157211 */ /* 0x001fe400078ec0ff */
[----:B------:R-:W-:-:S03]  /*b230*/  SHF.L.U32 R7, R5, 0x1f, RZ ;  /* 0x0000001f05077819 */ /* 0x000fc600000006ff */
[----:B------:R-:W-:-:S04]  /*b240*/  IMAD R12, R6, 0x8, R21 ;  /* 0x00000008060c7824 */ /* 0x000fc800078e0215 */
[----:B------:R-:W0:Y:S02]  /*b250*/  SYNCS.PHASECHK.TRANS64.TRYWAIT P1, [R12+URZ+0x20], R7 ;  /* 0x000020070c0075a7 */ /* 0x000e24000802017f */
[----:B01----:R-:W-:Y:S05]  /*b260*/  @!P1 BRA `(.L_x_292) ;  /* 0x0000000c00749947 */ /* 0x003fea0003800000 */
.L_x_312:
[----:B0-----:R-:W-:Y:S01]  /*b270*/  PRMT R7, R18, 0x9910, RZ ;  /* 0x0000991012077816 */ /* 0x001fe200000000ff */
[----:B------:R0:W-:Y:S03]  /*b280*/  @!P2 SYNCS.ARRIVE.TRANS64 RZ, [R12+URZ], R9 ;  /* 0x000000090cffa9a7 */ /* 0x0001e6000800003f */
[----:B------:R-:W-:-:S13]  /*b290*/  ISETP.NE.AND P1, PT, R7, 0x2, PT ;  /* 0x000000020700780c */ /* 0x000fda0003f25270 */
[----:B0-----:R-:W-:Y:S05]  /*b2a0*/  @P1 BRA `(.L_x_293) ;  /* 0x0000000000041947 */ /* 0x001fea0003800000 */
[----:B------:R-:W-:Y:S01]  /*b2b0*/  BPT.TRAP 0x1 ;  /* 0x000000040000795c */ /* 0x000fe20000300000 */
.L_x_293:
[----:B------:R-:W-:Y:S05]  /*b2c0*/  @P0 BRA `(.L_x_294) ;  /* 0x0000000000040947 */ /* 0x000fea0003800000 */
[----:B------:R-:W-:Y:S01]  /*b2d0*/  BPT.TRAP 0x1 ;  /* 0x000000040000795c */ /* 0x000fe20000300000 */
.L_x_294:
[C---:B------:R-:W-:Y:S01]  /*b2e0*/  IMAD R7, R6.reuse, 0x4000, R21 ;  /* 0x0000400006077824 */ /* 0x040fe200078e0215 */
[----:B------:R-:W-:Y:S01]  /*b2f0*/  LEA R21, R6, R21, 0xd ;  /* 0x0000001506157211 */ /* 0x000fe200078e68ff */
[----:B------:R-:W-:Y:S01]  /*b300*/  VIADD R4, R4, 0xffffffff ;  /* 0xffffffff04047836 */ /* 0x000fe20000000000 */
[----:B------:R-:W-:Y:S01]  /*b310*/  R2UR UR9, R12 ;  /* 0x000000000c0972ca */ /* 0x000fe200000e0000 */
[----:B------:R-:W-:Y:S01]  /*b320*/  UIADD3 UR4, UP0, UR22, 0xf0, URZ ;  /* 0x000000f016047890 */ /* 0x000fe2000ff1e03f */
[----:B------:R-:W-:Y:S01]  /*b330*/  R2UR UR5, R7 ;  /* 0x00000000070572ca */ /* 0x000fe200000e0000 */
[----:B------:R-:W-:Y:S01]  /*b340*/  UIADD3 UR24, UP1, UR22, 0x1f0, URZ ;  /* 0x000001f016187890 */ /* 0x000fe2000ff3e03f */
[----:B------:R-:W-:Y:S01]  /*b350*/  R2UR UR8, R21 ;  /* 0x00000000150872ca */ /* 0x000fe200000e0000 */
[----:B------:R-:W-:Y:S01]  /*b360*/  VIADD R6, R6, 0x1 ;  /* 0x0000000106067836 */ /* 0x000fe20000000000 */
[----:B------:R-:W-:Y:S01]  /*b370*/  R2UR UR11, R15 ;  /* 0x000000000f0b72ca */ /* 0x000fe200000e0000 */
[----:B------:R-:W-:Y:S01]  /*b380*/  UIADD3.X UR25, URZ, UR23, URZ, UP1, !UPT ;  /* 0x000000173f197290 */ /* 0x000fe20008ffe43f */
[----:B------:R-:W-:Y:S01]  /*b390*/  R2UR UR10, R20 ;  /* 0x00000000140a72ca */ /* 0x000fe200000e0000 */
[----:B------:R-:W-:Y:S01]  /*b3a0*/  UMOV UR6, 0x0 ;  /* 0x0000000000067882 */ /* 0x000fe20000000000 */
[----:B------:R-:W-:Y:S01]  /*b3b0*/  R2UR UR12, R8 ;  /* 0x00000000080c72ca */ /* 0x000fe200000e0000 */
[----:B------:R-:W-:Y:S01]  /*b3c0*/  UMOV UR7, 0x10000000 ;  /* 0x1000000000077882 */ /* 0x000fe20000000000 */
[----:B------:R-:W-:Y:S01]  /*b3d0*/  R2UR UR19, R14 ;  /* 0x000000000e1372ca */ /* 0x000fe200000e0000 */
[----:B------:R-:W-:Y:S01]  /*b3e0*/  VIADD R20, R20, 0x20 ;  /* 0x0000002014147836 */ /* 0x000fe20000000000 */
[----:B------:R-:W-:Y:S01]  /*b3f0*/  ISETP.GT.AND P3, PT, R4, 0x1, PT ;  /* 0x000000010400780c */ /* 0x000fe20003f64270 */
[----:B------:R-:W-:Y:S01]  /*b400*/  UIADD3 UR14, UR5, 0x100, URZ ;  /* 0x00000100050e7890 */ /* 0x000fe2000fffe03f */
[----:B------:R-:W-:Y:S01]  /*b410*/  ISETP.NE.AND P1, PT, R6, 0x4, PT ;  /* 0x000000040600780c */ /* 0x000fe20003f25270 */
[----:B------:R-:W-:-:S02]  /*b420*/  UIADD3.X UR5, URZ, UR23, URZ, UP0, !UPT ;  /* 0x000000173f057290 */ /* 0x000fc400087fe43f */
[----:B------:R-:W-:Y:S01]  /*b430*/  UIADD3 UR15, UR8, 0x10100, URZ ;  /* 0x00010100080f7890 */ /* 0x000fe2000fffe03f */
[----:B------:R-:W-:Y:S02]  /*b440*/  SEL R12, RZ, 0x1, P1 ;  /* 0x00000001ff0c7807 */ /* 0x000fe40000800000 */
[----:B------:R-:W-:Y:S01]  /*b450*/  UMOV UR8, UR14 ;  /* 0x0000000e00087c82 */ /* 0x000fe20008000000 */
[----:B------:R-:W-:Y:S02]  /*b460*/  SEL R6, R6, RZ, P1 ;  /* 0x000000ff06067207 */ /* 0x000fe40000800000 */
[----:B------:R-:W-:Y:S01]  /*b470*/  LOP3.LUT R5, R5, R12, RZ, 0x3c, !PT ;  /* 0x0000000c05057212 */ /* 0x000fe200078e3cff */
[----:B------:R0:W-:Y:S02]  /*b480*/  UTMALDG.3D [UR8], [UR4], desc[UR6] ;  /* 0x00000608040075b4 */ /* 0x0001e40008011000 */
[----:B0-----:R-:W-:Y:S01]  /*b490*/  UMOV UR8, UR15 ;  /* 0x0000000f00087c82 */ /* 0x001fe20008000000 */
[----:B------:R-:W-:-:S02]  /*b4a0*/  UMOV UR11, UR19 ;  /* 0x00000013000b7c82 */ /* 0x000fc40008000000 */
[----:B------:R0:W-:Y:S02]  /*b4b0*/  UTMALDG.3D [UR8], [UR24], desc[UR6] ;  /* 0x00000608180075b4 */ /* 0x0001e40008011000 */
[----:B0-----:R-:W-:Y:S05]  /*b4c0*/  @P3 BRA `(.L_x_295) ;  /* 0xfffffffc00483947 */ /* 0x001fea000383ffff */
.L_x_291:
[----:B------:R-:W-:Y:S05]  /*b4d0*/  BSYNC B1 ;  /* 0x0000000000017941 */ /* 0x000fea0003800000 */
.L_x_290:
[----:B------:R-:W-:Y:S01]  /*b4e0*/  LOP3.LUT P3, RZ, R11, 0xff, RZ, 0xc0, !PT ;  /* 0x000000ff0bff7812 */ /* 0x000fe2000786c0ff */
[----:B------:R-:W-:Y:S01]  /*b4f0*/  IMAD.IADD R0, R13, 0x1, R0 ;  /* 0x000000010d007824 */ /* 0x000fe200078e0200 */
[----:B------:R-:W-:Y:S01]  /*b500*/  IADD3 R16, P4, R16, UR20, RZ ;  /* 0x0000001410107c10 */ /* 0x000fe2000ff9e0ff */
[----:B------:R-:W-:Y:S01]  /*b510*/  ULDC.64 UR4, c[0x0][0x650] ;  /* 0x0001940000047ab9 */ /* 0x000fe20000000a00 */
[----:B------:R-:W-:Y:S01]  /*b520*/  BSSY B1, `(.L_x_296) ;  /* 0x000006b000017945 */ /* 0x000fe20003800000 */
[----:B------:R-:W-:Y:S01]  /*b530*/  IMAD.MOV.U32 R7, RZ, RZ, -0x1 ;  /* 0xffffffffff077424 */ /* 0x000fe200078e00ff */
[----:B------:R-:W-:Y:S01]  /*b540*/  SHF.R.U32.HI R4, RZ, 0x2, R0 ;  /* 0x00000002ff047819 */ /* 0x000fe20000011600 */
[----:B------:R-:W-:Y:S01]  /*b550*/  IMAD.MOV.U32 R9, RZ, RZ, -0x1 ;  /* 0xffffffffff097424 */ /* 0x000fe200078e00ff */
[----:B------:R-:W-:Y:S01]  /*b560*/  ISETP.GT.U32.AND P1, PT, R0, 0x3, PT ;  /* 0x000000030000780c */ /* 0x000fe20003f24070 */
[----:B------:R-:W-:Y:S01]  /*b570*/  IMAD.MOV.U32 R8, RZ, RZ, -0x1 ;  /* 0xffffffffff087424 */ /* 0x000fe200078e00ff */
[----:B------:R-:W-:-:S02]  /*b580*/  LOP3.LUT R4, R4, 0x1, RZ, 0xc0, !PT ;  /* 0x0000000104047812 */ /* 0x000fc400078ec0ff */
[----:B------:R-:W-:Y:S01]  /*b590*/  ISETP.LT.U32.AND P1, PT, R13, 0x4, P1 ;  /* 0x000000040d00780c */ /* 0x000fe20000f21070 */
[----:B------:R-:W0:Y:S01]  /*b5a0*/  @P3 S2R R6, SR_CgaCtaId ;  /* 0x0000000000063919 */ /* 0x000e220000008800 */
[----:B------:R-:W-:Y:S02]  /*b5b0*/  @P3 MOV R5, 0x400 ;  /* 0x0000040000053802 */ /* 0x000fe40000000f00 */
[----:B------:R-:W-:Y:S02]  /*b5c0*/  IADD3.X R17, R17, UR13, RZ, P4, !PT ;  /* 0x0000000d11117c10 */ /* 0x000fe4000a7fe4ff */
[----:B------:R-:W-:Y:S02]  /*b5d0*/  ISETP.GE.U32.AND P4, PT, R16, UR4, PT ;  /* 0x0000000410007c0c */ /* 0x000fe4000bf86070 */
[----:B------:R-:W-:Y:S02]  /*b5e0*/  LOP3.LUT R0, R0, 0x3, RZ, 0xc0, !PT ;  /* 0x0000000300007812 */ /* 0x000fe400078ec0ff */
[----:B------:R-:W-:-:S02]  /*b5f0*/  PRMT R11, RZ, 0x7610, R11 ;  /* 0x00007610ff0b7816 */ /* 0x000fc4000000000b */
[----:B0-----:R-:W-:-:S04]  /*b600*/  @P3 LEA R5, R6, R5, 0x18 ;  /* 0x0000000506053211 */ /* 0x001fc800078ec0ff */
[----:B------:R0:W-:Y:S01]  /*b610*/  @P3 SYNCS.ARRIVE.TRANS64.A1T0 RZ, [R5+URZ+0x58], RZ ;  /* 0x000058ff05ff39a7 */ /* 0x0001e2000810003f */
[----:B------:R-:W-:Y:S02]  /*b620*/  ISETP.NE.U32.AND P3, PT, R4, 0x1, PT ;  /* 0x000000010400780c */ /* 0x000fe40003f65070 */
[----:B------:R-:W-:Y:S02]  /*b630*/  SEL R4, RZ, 0x1, !P1 ;  /* 0x00000001ff047807 */ /* 0x000fe40004800000 */
[----:B------:R-:W-:Y:S02]  /*b640*/  ISETP.GE.U32.AND.EX P1, PT, R17, UR5, PT, P4 ;  /* 0x0000000511007c0c */ /* 0x000fe4000bf26140 */
[----:B------:R-:W-:-:S04]  /*b650*/  ISETP.GT.U32.AND P3, PT, R13, 0x3, !P3 ;  /* 0x000000030d00780c */ /* 0x000fc80005f64070 */
[----:B0-----:R-:W-:-:S04]  /*b660*/  SEL R5, RZ, 0x1, !P3 ;  /* 0x00000001ff057807 */ /* 0x001fc80005800000 */
[--C-:B------:R-:W-:Y:S02]  /*b670*/  LOP3.LUT R3, R5, R3, R4.reuse, 0x96, !PT ;  /* 0x0000000305037212 */ /* 0x100fe400078e9604 */
[----:B------:R-:W-:Y:S01]  /*b680*/  PRMT R4, RZ, 0x7610, R4 ;  /* 0x00007610ff047816 */ /* 0x000fe20000000004 */
[----:B------:R-:W-:Y:S06]  /*b690*/  @P1 BRA `(.L_x_297) ;  /* 0x00000004004c1947 */ /* 0x000fec0003800000 */
[----:B------:R-:W-:Y:S01]  /*b6a0*/  ULDC.64 UR4, c[0x0][0x628] ;  /* 0x00018a0000047ab9 */ /* 0x000fe20000000a00 */
[----:B------:R-:W0:Y:S01]  /*b6b0*/  S2R R14, SR_CTAID.X ;  /* 0x00000000000e7919 */ /* 0x000e220000002500 */
[----:B------:R-:W-:Y:S01]  /*b6c0*/  ISETP.NE.U32.AND P1, PT, RZ, UR4, PT ;  /* 0x00000004ff007c0c */ /* 0x000fe2000bf25070 */
[----:B------:R-:W-:Y:S01]  /*b6d0*/  ULDC UR7, c[0x0][0x630] ;  /* 0x00018c0000077ab9 */ /* 0x000fe20000000800 */
[----:B------:R-:W-:Y:S01]  /*b6e0*/  IMAD.MOV.U32 R4, RZ, RZ, R16 ;  /* 0x000000ffff047224 */ /* 0x000fe200078e0010 */
[----:B------:R-:W1:Y:S01]  /*b6f0*/  S2R R12, SR_CTAID.Y ;  /* 0x00000000000c7919 */ /* 0x000e620000002600 */
[----:B------:R-:W-:Y:S02]  /*b700*/  ISETP.NE.AND.EX P1, PT, RZ, UR5, PT, P1 ;  /* 0x00000005ff007c0c */ /* 0x000fe4000bf25310 */
[----:B------:R-:W-:-:S11]  /*b710*/  MOV R5, R17 ;  /* 0x0000001100057202 */ /* 0x000fd60000000f00 */
[----:B------:R-:W-:Y:S05]  /*b720*/  @!P1 BRA `(.L_x_298) ;  /* 0x0000000000289947 */ /* 0x000fea0003800000 */
[----:B------:R-:W-:Y:S02]  /*b730*/  ULDC UR6, c[0x0][0x634] ;  /* 0x00018d0000067ab9 */ /* 0x000fe40000000800 */
[----:B------:R-:W-:-:S05]  /*b740*/  IADD3 R9, P1, R16, UR6, RZ ;  /* 0x0000000610097c10 */ /* 0x000fca000ff3e0ff */
[----:B------:R-:W-:-:S04]  /*b750*/  IMAD.X R15, RZ, RZ, R17, P1 ;  /* 0x000000ffff0f7224 */ /* 0x000fc800008e0611 */
[----:B------:R-:W-:-:S04]  /*b760*/  IMAD.WIDE.U32 R6, R15, UR4, RZ ;  /* 0x000000040f067c25 */ /* 0x000fc8000f8e00ff */
[----:B------:R-:W-:-:S04]  /*b770*/  IMAD.WIDE.U32 R6, P1, R9, UR5, R6 ;  /* 0x0000000509067c25 */ /* 0x000fc8000f820006 */
[----:B------:R-:W-:-:S04]  /*b780*/  IMAD.WIDE.U32 R8, R9, UR4, RZ ;  /* 0x0000000409087c25 */ /* 0x000fc8000f8e00ff */
[----:B------:R-:W-:Y:S01]  /*b790*/  IMAD.X R5, RZ, RZ, RZ, P1 ;  /* 0x000000ffff057224 */ /* 0x000fe200008e06ff */
[----:B------:R-:W-:Y:S01]  /*b7a0*/  IADD3 RZ, P1, R9, R6, RZ ;  /* 0x0000000609ff7210 */ /* 0x000fe20007f3e0ff */
[----:B------:R-:W-:-:S04]  /*b7b0*/  IMAD.MOV.U32 R4, RZ, RZ, R7 ;  /* 0x000000ffff047224 */ /* 0x000fc800078e0007 */
[----:B------:R-:W-:-:S08]  /*b7c0*/  IMAD.WIDE.U32.X R4, R15, UR5, R4, P1 ;  /* 0x000000050f047c25 */ /* 0x000fd000088e0404 */
.L_x_298:
[--C-:B------:R-:W-:Y:S01]  /*b7d0*/  SHF.R.U64 R8, R4, UR7, R5.reuse ;  /* 0x0000000704087c19 */ /* 0x100fe20008001205 */
[----:B------:R-:W-:Y:S01]  /*b7e0*/  ULDC.64 UR4, c[0x0][0x620] ;  /* 0x0001880000047ab9 */ /* 0x000fe20000000a00 */
[----:B------:R-:W-:Y:S01]  /*b7f0*/  SHF.R.U32.HI R4, RZ, UR7, R5 ;  /* 0x00000007ff047c19 */ /* 0x000fe20008011605 */
[----:B------:R-:W2:Y:S01]  /*b800*/  LDC R25, c[0x0][0x144] ;  /* 0x00005100ff197b82 */ /* 0x000ea20000000800 */
[----:B------:R-:W-:Y:S01]  /*b810*/  IADD3 R7, P1, RZ, -R8, RZ ;  /* 0x80000008ff077210 */ /* 0x000fe20007f3e0ff */
[----:B------:R-:W-:Y:S01]  /*b820*/  ULDC.64 UR8, c[0x0][0x640] ;  /* 0x0001900000087ab9 */ /* 0x000fe20000000a00 */
[----:B0-----:R-:W-:Y:S01]  /*b830*/  I2FP.F32.U32 R9, R14 ;  /* 0x0000000e00097245 */ /* 0x001fe20000201000 */
[----:B------:R-:W-:Y:S02]  /*b840*/  ULDC UR6, c[0x0][0x608] ;  /* 0x0001820000067ab9 */ /* 0x000fe40000000800 */
[----:B------:R-:W-:Y:S01]  /*b850*/  IMAD.X R4, RZ, RZ, ~R4, P1 ;  /* 0x000000ffff047224 */ /* 0x000fe200008e0e04 */
[----:B------:R-:W-:Y:S01]  /*b860*/  ISETP.NE.U32.AND P1, PT, RZ, UR8, PT ;  /* 0x00000008ff007c0c */ /* 0x000fe2000bf25070 */
[----:B------:R-:W0:Y:S02]  /*b870*/  LDC R21, c[0x0][0x148] ;  /* 0x00005200ff157b82 */ /* 0x000e240000000800 */
[----:B------:R-:W-:Y:S01]  /*b880*/  IMAD R6, R4, UR4, RZ ;  /* 0x0000000404067c24 */ /* 0x000fe2000f8e02ff */
[----:B------:R-:W-:Y:S01]  /*b890*/  ISETP.NE.AND.EX P1, PT, RZ, UR9, PT, P1 ;  /* 0x00000009ff007c0c */ /* 0x000fe2000bf25310 */
[----:B------:R-:W-:Y:S01]  /*b8a0*/  IMAD.WIDE.U32 R4, R7, UR4, R16 ;  /* 0x0000000407047c25 */ /* 0x000fe2000f8e0010 */
[----:B------:R-:W-:-:S03]  /*b8b0*/  ULDC UR4, c[0x0][0x150] ;  /* 0x0000540000047ab9 */ /* 0x000fc60000000800 */
[----:B------:R-:W-:Y:S02]  /*b8c0*/  IMAD R7, R7, UR5, R6 ;  /* 0x0000000507077c24 */ /* 0x000fe4000f8e0206 */
[----:B------:R-:W-:Y:S01]  /*b8d0*/  FMUL R6, R9, UR4 ;  /* 0x0000000409067c20 */ /* 0x000fe20008400000 */
[----:B------:R-:W-:Y:S01]  /*b8e0*/  ULDC UR4, c[0x0][0x618] ;  /* 0x0001860000047ab9 */ /* 0x000fe20000000800 */
[----:B------:R-:W-:Y:S01]  /*b8f0*/  ULDC UR5, c[0x0][0x154] ;  /* 0x0000550000057ab9 */ /* 0x000fe20000000800 */
[----:B------:R-:W-:-:S03]  /*b900*/  IMAD.IADD R5, R5, 0x1, R7 ;  /* 0x0000000105057824 */ /* 0x000fc600078e0207 */
[----:B------:R-:W3:Y:S02]  /*b910*/  F2I.U32.TRUNC.NTZ R6, R6 ;  /* 0x0000000600067305 */ /* 0x000ee4000020f000 */
[----:B------:R-:W-:Y:S02]  /*b920*/  SHF.R.U64 R9, R4, UR4, R5 ;  /* 0x0000000404097c19 */ /* 0x000fe40008001205 */
[----:B-1----:R-:W-:-:S05]  /*b930*/  I2FP.F32.U32 R4, R12 ;  /* 0x0000000c00047245 */ /* 0x002fca0000201000 */
[----:B------:R-:W-:Y:S01]  /*b940*/  FMUL R22, R4, UR5 ;  /* 0x0000000504167c20 */ /* 0x000fe20008400000 */
[----:B------:R-:W-:Y:S01]  /*b950*/  SHF.R.U32.HI R4, RZ, UR4, R5 ;  /* 0x00000004ff047c19 */ /* 0x000fe20008011605 */
[----:B------:R-:W-:-:S03]  /*b960*/  ULDC UR4, c[0x0][0x658] ;  /* 0x0001960000047ab9 */ /* 0x000fc60000000800 */
[--C-:B------:R-:W-:Y:S01]  /*b970*/  SHF.R.U64 R20, R9, UR6, R4.reuse ;  /* 0x0000000609147c19 */ /* 0x100fe20008001204 */
[----:B------:R-:W1:Y:S01]  /*b980*/  F2I.U32.TRUNC.NTZ R22, R22 ;  /* 0x0000001600167305 */ /* 0x000e62000020f000 */
[----:B------:R-:W-:Y:S01]  /*b990*/  SHF.R.U32.HI R5, RZ, UR6, R4 ;  /* 0x00000006ff057c19 */ /* 0x000fe20008011604 */
[----:B---3--:R-:W-:-:S03]  /*b9a0*/  IMAD.MOV R6, RZ, RZ, -R6 ;  /* 0x000000ffff067224 */ /* 0x008fc600078e0a06 */
[--C-:B------:R-:W-:Y:S01]  /*b9b0*/  SHF.R.U64 R15, R20, UR4, R5.reuse ;  /* 0x00000004140f7c19 */ /* 0x100fe20008001205 */
[----:B--2---:R-:W-:Y:S01]  /*b9c0*/  IMAD R14, R25, R6, R14 ;  /* 0x00000006190e7224 */ /* 0x004fe200078e020e */
[----:B------:R-:W-:-:S03]  /*b9d0*/  SHF.R.U32.HI R23, RZ, UR4, R5 ;  /* 0x00000004ff177c19 */ /* 0x000fc60008011605 */
[----:B------:R-:W-:Y:S02]  /*b9e0*/  IMAD.MOV.U32 R4, RZ, RZ, R15 ;  /* 0x000000ffff047224 */ /* 0x000fe400078e000f */
[----:B------:R-:W-:Y:S01]  /*b9f0*/  IMAD.MOV.U32 R5, RZ, RZ, R23 ;  /* 0x000000ffff057224 */ /* 0x000fe200078e0017 */
[----:B-1----:R-:W-:Y:S06]  /*ba00*/  @!P1 BRA `(.L_x_299) ;  /* 0x0000000000289947 */ /* 0x002fec0003800000 */
[----:B------:R-:W-:Y:S02]  /*ba10*/  ULDC UR4, c[0x0][0x64c] ;  /* 0x0001930000047ab9 */ /* 0x000fe40000000800 */
[----:B------:R-:W-:-:S04]  /*ba20*/  IADD3 R5, P1, R15, UR4, RZ ;  /* 0x000000040f057c10 */ /* 0x000fc8000ff3e0ff */
[----:B------:R-:W-:-:S05]  /*ba30*/  IADD3.X R23, RZ, R23, RZ, P1, !PT ;  /* 0x00000017ff177210 */ /* 0x000fca0000ffe4ff */
[----:B------:R-:W-:-:S04]  /*ba40*/  IMAD.WIDE.U32 R6, R23, UR8, RZ ;  /* 0x0000000817067c25 */ /* 0x000fc8000f8e00ff */
[----:B------:R-:W-:-:S04]  /*ba50*/  IMAD.WIDE.U32 R6, P1, R5, UR9, R6 ;  /* 0x0000000905067c25 */ /* 0x000fc8000f820006 */
[----:B------:R-:W-:-:S04]  /*ba60*/  IMAD.WIDE.U32 R4, R5, UR8, RZ ;  /* 0x0000000805047c25 */ /* 0x000fc8000f8e00ff */
[----:B------:R-:W-:Y:S01]  /*ba70*/  IMAD.MOV.U32 R4, RZ, RZ, R7 ;  /* 0x000000ffff047224 */ /* 0x000fe200078e0007 */
[----:B------:R-:W-:Y:S01]  /*ba80*/  IADD3 RZ, P3, R5, R6, RZ ;  /* 0x0000000605ff7210 */ /* 0x000fe20007f7e0ff */
[----:B------:R-:W-:-:S04]  /*ba90*/  IMAD.X R5, RZ, RZ, RZ, P1 ;  /* 0x000000ffff057224 */ /* 0x000fc800008e06ff */
[----:B------:R-:W-:-:S08]  /*baa0*/  IMAD.WIDE.U32.X R4, R23, UR9, R4, P3 ;  /* 0x0000000917047c25 */ /* 0x000fd000098e0404 */
.L_x_299:
[----:B------:R-:W-:Y:S01]  /*bab0*/  ISETP.NE.AND P1, PT, R2, 0x1, PT ;  /* 0x000000010200780c */ /* 0x000fe20003f25270 */
[----:B------:R-:W-:Y:S01]  /*bac0*/  ULDC UR4, c[0x0][0x648] ;  /* 0x0001920000047ab9 */ /* 0x000fe20000000800 */
[----:B------:R-:W-:Y:S01]  /*bad0*/  LOP3.LUT R20, R20, UR17, RZ, 0xc0, !PT ;  /* 0x0000001114147c12 */ /* 0x000fe2000f8ec0ff */
[----:B------:R-:W-:Y:S01]  /*bae0*/  IMAD.MOV R22, RZ, RZ, -R22 ;  /* 0x000000ffff167224 */ /* 0x000fe200078e0a16 */
[----:B------:R-:W-:Y:S01]  /*baf0*/  SHF.R.U64 R5, R4, UR4, R5 ;  /* 0x0000000404057c19 */ /* 0x000fe20008001205 */
[----:B------:R-:W-:Y:S01]  /*bb00*/  ULDC UR4, c[0x0][0x638] ;  /* 0x00018e0000047ab9 */ /* 0x000fe20000000800 */
[----:B------:R-:W-:Y:S01]  /*bb10*/  LOP3.LUT R6, R9, UR16, RZ, 0xc0, !PT ;  /* 0x0000001009067c12 */ /* 0x000fe2000f8ec0ff */
[----:B------:R-:W-:Y:S02]  /*bb20*/  ULDC UR5, c[0x0][0x610] ;  /* 0x0001840000057ab9 */ /* 0x000fe40000000800 */
[----:B------:R-:W-:Y:S02]  /*bb30*/  IMAD.MOV R4, RZ, RZ, -R5 ;  /* 0x000000ffff047224 */ /* 0x000fe400078e0a05 */
[----:B------:R-:W-:-:S02]  /*bb40*/  IMAD R5, R5, UR18, R20 ;  /* 0x0000001205057c24 */ /* 0x000fc4000f8e0214 */
[----:B0-----:R-:W-:Y:S02]  /*bb50*/  @P1 IMAD R14, R21, R22, R12 ;  /* 0x00000016150e1224 */ /* 0x001fe400078e020c */
[----:B------:R-:W-:Y:S01]  /*bb60*/  IMAD R15, R4, UR4, R15 ;  /* 0x00000004040f7c24 */ /* 0x000fe2000f8e020f */
[----:B------:R-:W-:Y:S01]  /*bb70*/  ULDC UR4, c[0x0][0x600] ;  /* 0x0001800000047ab9 */ /* 0x000fe20000000800 */
[----:B------:R-:W-:Y:S02]  /*bb80*/  IMAD R14, R5, UR5, R14 ;  /* 0x00000005050e7c24 */ /* 0x000fe4000f8e020e */
[----:B------:R-:W-:Y:S02]  /*bb90*/  IMAD R15, R15, UR4, R6 ;  /* 0x000000040f0f7c24 */ /* 0x000fe4000f8e0206 */
[----:B------:R-:W-:-:S03]  /*bba0*/  IMAD.MOV.U32 R4, RZ, RZ, 0x1 ;  /* 0x00000001ff047424 */ /* 0x000fc600078e00ff */
[----:B------:R-:W-:Y:S02]  /*bbb0*/  SEL R9, R15, R14, !P1 ;  /* 0x0000000e0f097207 */ /* 0x000fe40004800000 */
[----:B------:R-:W-:-:S07]  /*bbc0*/  SEL R7, R14, R15, !P1 ;  /* 0x0000000f0e077207 */ /* 0x000fce0004800000 */
.L_x_297:
[----:B------:R-:W-:Y:S05]  /*bbd0*/  BSYNC B1 ;  /* 0x0000000000017941 */ /* 0x000fea0003800000 */
.L_x_296:
[----:B------:R-:W-:-:S13]  /*bbe0*/  LOP3.LUT P1, RZ, R4, 0xff, RZ, 0xc0, !PT ;  /* 0x000000ff04ff7812 */ /* 0x000fda000782c0ff */
[----:B------:R-:W-:Y:S05]  /*bbf0*/  @P1 BRA `(.L_x_300) ;  /* 0xfffffff400481947 */ /* 0x000fea000383ffff */
[----:B------:R-:W-:Y:S05]  /*bc00*/  BSYNC B0 ;  /* 0x0000000000007941 */ /* 0x000fea0003800000 */
.L_x_288:
[----:B------:R-:W-:-:S03]  /*bc10*/  UMOV UR4, 0xffffffff ;  /* 0xffffffff00047882 */ /* 0x000fc60000000000 */
[----:B------:R-:W-:Y:S05]  /*bc20*/  BRA.DIV UR4, `(.L_x_301) ;  /* 0x0000000604187947 */ /* 0x000fea000b800000 */
[----:B------:R-:W-:-:S13]  /*bc30*/  ELECT P6, URZ, PT ;  /* 0x00000000003f782f */ /* 0x000fda00038c0000 */
.L_x_315:
[----:B------:R-:W-:Y:S04]  /*bc40*/  BSSY B0, `(.L_x_302) ;  /* 0x000002b000007945 */ /* 0x000fe80003800000 */
[----:B------:R-:W-:Y:S05]  /*bc50*/  @!P6 BRA `(.L_x_303) ;  /* 0x0000000000a4e947 */ /* 0x000fea0003800000 */
[----:B------:R-:W-:-:S04]  /*bc60*/  LOP3.LUT R19, R19, 0x2, RZ, 0xfc, !PT ;  /* 0x0000000213137812 */ /* 0x000fc800078efcff */
[----:B------:R-:W-:-:S13]  /*bc70*/  ISETP.NE.AND P0, PT, R19, 0x3, PT ;  /* 0x000000031300780c */ /* 0x000fda0003f05270 */
[----:B------:R-:W-:Y:S05]  /*bc80*/  @!P0 BRA `(.L_x_304) ;  /* 0x0000000000048947 */ /* 0x000fea0003800000 */
[----:B------:R-:W-:Y:S01]  /*bc90*/  BPT.TRAP 0x1 ;  /* 0x000000040000795c */ /* 0x000fe20000300000 */
.L_x_304:
[----:B------:R-:W0:Y:S01]  /*bca0*/  S2R R5, SR_CgaCtaId ;  /* 0x0000000000057919 */ /* 0x000e220000008800 */
[----:B------:R-:W-:Y:S02]  /*bcb0*/  MOV R2, 0x400 ;  /* 0x0000040000027802 */ /* 0x000fe40000000f00 */
[----:B------:R-:W-:Y:S02]  /*bcc0*/  SHF.L.U32 R4, R3, 0x1f, RZ ;  /* 0x0000001f03047819 */ /* 0x000fe400000006ff */
[----:B0-----:R-:W-:-:S05]  /*bcd0*/  LEA R5, R5, R2, 0x18 ;  /* 0x0000000205057211 */ /* 0x001fca00078ec0ff */
[----:B------:R-:W-:-:S04]  /*bce0*/  VIADD R5, R5, 0x20 ;  /* 0x0000002005057836 */ /* 0x000fc80000000000 */
[C---:B------:R-:W-:Y:S02]  /*bcf0*/  IMAD R7, R0.reuse, 0x8, R5 ;  /* 0x0000000800077824 */ /* 0x040fe400078e0205 */
[----:B------:R-:W-:Y:S02]  /*bd00*/  VIADD R0, R0, 0x1 ;  /* 0x0000000100007836 */ /* 0x000fe40000000000 */
[----:B------:R-:W0:Y:S03]  /*bd10*/  SYNCS.PHASECHK.TRANS64.TRYWAIT P0, [R7+URZ], R4 ;  /* 0x00000004070075a7 */ /* 0x000e26000800017f */
[----:B------:R-:W-:-:S04]  /*bd20*/  ISETP.NE.AND P1, PT, R0, 0x4, PT ;  /* 0x000000040000780c */ /* 0x000fc80003f25270 */
[----:B------:R-:W-:Y:S02]  /*bd30*/  SEL R2, RZ, 0x1, P1 ;  /* 0x00000001ff027807 */ /* 0x000fe40000800000 */
[----:B------:R-:W-:Y:S02]  /*bd40*/  SEL R0, R0, RZ, P1 ;  /* 0x000000ff00007207 */ /* 0x000fe40000800000 */
[----:B------:R-:W-:Y:S02]  /*bd50*/  LOP3.LUT R9, R3, R2, RZ, 0x3c, !PT ;  /* 0x0000000203097212 */ /* 0x000fe400078e3cff */
[----:B------:R-:W-:Y:S02]  /*bd60*/  LEA R6, R0, R5, 0x3 ;  /* 0x0000000500067211 */ /* 0x000fe400078e18ff */
[----:B------:R-:W-:Y:S01]  /*bd70*/  SHF.L.U32 R3, R9, 0x1f, RZ ;  /* 0x0000001f09037819 */ /* 0x000fe200000006ff */
[----:B0-----:R-:W-:Y:S06]  /*bd80*/  @!P0 BRA `(.L_x_305) ;  /* 0x0000000000e08947 */ /* 0x001fec0003800000 */
.L_x_316:
[----:B------:R-:W1:Y:S01]  /*bd90*/  SYNCS.PHASECHK.TRANS64.TRYWAIT P0, [R6+URZ], R3 ;  /* 0x00000003060075a7 */ /* 0x000e62000800017f */
[----:B------:R-:W-:-:S05]  /*bda0*/  VIADD R0, R0, 0x1 ;  /* 0x0000000100007836 */ /* 0x000fca0000000000 */
[----:B------:R-:W-:-:S04]  /*bdb0*/  ISETP.NE.AND P1, PT, R0, 0x4, PT ;  /* 0x000000040000780c */ /* 0x000fc80003f25270 */
[----:B------:R-:W-:Y:S02]  /*bdc0*/  SEL R2, RZ, 0x1, P1 ;  /* 0x00000001ff027807 */ /* 0x000fe40000800000 */
[----:B------:R-:W-:Y:S02]  /*bdd0*/  SEL R0, R0, RZ, P1 ;  /* 0x000000ff00007207 */ /* 0x000fe40000800000 */
[----:B------:R-:W-:-:S03]  /*bde0*/  LOP3.LUT R9, R9, R2, RZ, 0x3c, !PT ;  /* 0x0000000209097212 */ /* 0x000fc600078e3cff */
[----:B0-----:R-:W-:Y:S01]  /*bdf0*/  IMAD R7, R0, 0x8, R5 ;  /* 0x0000000800077824 */ /* 0x001fe200078e0205 */
[----:B------:R-:W-:Y:S01]  /*be00*/  SHF.L.U32 R4, R9, 0x1f, RZ ;  /* 0x0000001f09047819 */ /* 0x000fe200000006ff */
[----:B-1----:R-:W-:Y:S06]  /*be10*/  @!P0 BRA `(.L_x_306) ;  /* 0x0000000000d08947 */ /* 0x002fec0003800000 */
.L_x_317:
[----:B------:R-:W1:Y:S01]  /*be20*/  SYNCS.PHASECHK.TRANS64.TRYWAIT P0, [R7+URZ], R4 ;  /* 0x00000004070075a7 */ /* 0x000e62000800017f */
[----:B------:R-:W-:-:S05]  /*be30*/  VIADD R0, R0, 0x1 ;  /* 0x0000000100007836 */ /* 0x000fca0000000000 */
[----:B------:R-:W-:-:S04]  /*be40*/  ISETP.NE.AND P1, PT, R0, 0x4, PT ;  /* 0x000000040000780c */ /* 0x000fc80003f25270 */
[----:B------:R-:W-:Y:S02]  /*be50*/  SEL R2, RZ, 0x1, P1 ;  /* 0x00000001ff027807 */ /* 0x000fe40000800000 */
[----:B------:R-:W-:Y:S02]  /*be60*/  SEL R0, R0, RZ, P1 ;  /* 0x000000ff00007207 */ /* 0x000fe40000800000 */
[----:B------:R-:W-:Y:S01]  /*be70*/  LOP3.LUT R2, R9, R2, RZ, 0x3c, !PT ;  /* 0x0000000209027212 */ /* 0x000fe200078e3cff */
[----:B-1----:R-:W-:Y:S06]  /*be80*/  @!P0 BRA `(.L_x_307) ;  /* 0x0000000000c88947 */ /* 0x002fec0003800000 */
.L_x_318:
[----:B------:R-:W-:Y:S01]  /*be90*/  IMAD R5, R0, 0x8, R5 ;  /* 0x0000000800057824 */ /* 0x000fe200078e0205 */
[----:B------:R-:W-:-:S07]  /*bea0*/  SHF.L.U32 R0, R2, 0x1f, RZ ;  /* 0x0000001f02007819 */ /* 0x000fce00000006ff */
.L_x_308:
[----:B--2---:R2:W3:Y:S02]  /*beb0*/  SYNCS.PHASECHK.TRANS64.TRYWAIT P0, [R5+URZ], R0 ;  /* 0x00000000050075a7 */ /* 0x0044e4000800017f */
[----:B---3--:R-:W-:Y:S05]  /*bec0*/  @!P0 NANOSLEEP.SYNCS 0x989680 ;  /* 0x009896800000895d */ /* 0x008fea0003900000 */
[----:B------:R-:W3:Y:S02]  /*bed0*/  @!P0 SYNCS.PHASECHK.TRANS64 P0, [R5+URZ], R0 ;  /* 0x00000000050085a7 */ /* 0x000ee4000800007f */
[----:B---3--:R-:W-:Y:S05]  /*bee0*/  @!P0 BRA `(.L_x_308) ;  /* 0xfffffffc00f08947 */ /* 0x008fea000383ffff */
.L_x_303:
[----:B------:R-:W-:Y:S05]  /*bef0*/  BSYNC B0 ;  /* 0x0000000000007941 */ /* 0x000fea0003800000 */
.L_x_302:
[----:B------:R-:W-:Y:S05]  /*bf00*/  EXIT ;  /* 0x000000000000794d */ /* 0x000fea0003800000 */
.L_x_17:
[----:B---3--:R3:W4:Y:S02]  /*bf10*/  SYNCS.PHASECHK.TRANS64.TRYWAIT P1, [R3+URZ], R0 ;  /* 0x00000000030075a7 */ /* 0x008724000802017f */
[----:B----4-:R-:W-:Y:S05]  /*bf20*/  @!P1 NANOSLEEP.SYNCS 0x989680 ;  /* 0x009896800000995d */ /* 0x010fea0003900000 */
[----:B------:R-:W4:Y:S02]  /*bf30*/  @!P1 SYNCS.PHASECHK.TRANS64 P1, [R3+URZ], R0 ;  /* 0x00000000030095a7 */ /* 0x000f24000802007f */
[----:B----4-:R-:W-:Y:S05]  /*bf40*/  @!P1 BRA `(.L_x_17) ;  /* 0xfffffffc00f09947 */ /* 0x010fea000383ffff */
[----:B------:R-:W-:Y:S05]  /*bf50*/  BRA `(.L_x_16) ;  /* 0xffffff5000ac7947 */ /* 0x000fea000383ffff */
.L_x_22:
[----:B-1----:R-:W-:-:S04]  /*bf60*/  IMAD.U32 R4, RZ, RZ, UR8 ;  /* 0x00000008ff047e24 */ /* 0x002fc8000f8e00ff */
[----:B------:R1:W2:Y:S03]  /*bf70*/  SYNCS.PHASECHK.TRANS64.TRYWAIT P1, [R4+URZ], R3 ;  /* 0x00000003040075a7 */ /* 0x0002a6000802017f */
[----:B--2---:R-:W-:Y:S05]  /*bf80*/  @!P1 NANOSLEEP.SYNCS 0x989680 ;  /* 0x009896800000995d */ /* 0x004fea0003900000 */
[----:B------:R-:W2:Y:S02]  /*bf90*/  @!P1 SYNCS.PHASECHK.TRANS64 P1, [R4+URZ], R3 ;  /* 0x00000003040095a7 */ /* 0x000ea4000802007f */
[----:B--2---:R-:W-:Y:S05]  /*bfa0*/  @!P1 BRA `(.L_x_22) ;  /* 0xfffffffc00ec9947 */ /* 0x004fea000383ffff */
[----:B------:R-:W-:Y:S05]  /*bfb0*/  BRA `(.L_x_21) ;  /* 0xffffff54007c7947 */ /* 0x000fea000383ffff */
.L_x_289:
[----:B------:R-:W-:Y:S01]  /*bfc0*/  BSSY B1, `(.L_x_309) ;  /* 0x0000006000017945 */ /* 0x000fe20003800000 */
[----:B------:R-:W-:-:S07]  /*bfd0*/  IMAD.MOV.U32 R15, RZ, RZ, -0x1 ;  /* 0xffffffffff0f7424 */ /* 0x000fce00078e00ff */
[----:B------:R-:W-:Y:S05]  /*bfe0*/  WARPSYNC.COLLECTIVE R15, `(.L_x_310) ;  /* 0x000000000f0c7348 */ /* 0x000fea0003c00000 */
[----:B------:R-:W-:Y:S02]  /*bff0*/  ELECT P6, UR62, PT ;  /* 0x00000000003e782f */ /* 0x000fe400038c0000 */
[----:B------:R-:W-:Y:S01]  /*c000*/  MOV R14, UR62 ;  /* 0x0000003e000e7c02 */ /* 0x000fe20008000f00 */
[----:B------:R-:W-:Y:S10]  /*c010*/  ENDCOLLECTIVE ;  /* 0x000000000000791b */ /* 0x000ff40003800000 */
.L_x_310:
[----:B------:R-:W-:Y:S05]  /*c020*/  BSYNC B1 ;  /* 0x0000000000017941 */ /* 0x000fea0003800000 */
.L_x_309:
[----:B------:R-:W-:Y:S05]  /*c030*/  BRA `(.L_x_311) ;  /* 0xfffffff000447947 */ /* 0x000fea000383ffff */
.L_x_292:
[----:B0-----:R0:W1:Y:S02]  /*c040*/  SYNCS.PHASECHK.TRANS64.TRYWAIT P1, [R12+URZ+0x20], R7 ;  /* 0x000020070c0075a7 */ /* 0x001064000802017f */
[----:B-1----:R-:W-:Y:S05]  /*c050*/  @!P1 NANOSLEEP.SYNCS 0x989680 ;  /* 0x009896800000995d */ /* 0x002fea0003900000 */
[----:B------:R-:W1:Y:S02]  /*c060*/  @!P1 SYNCS.PHASECHK.TRANS64 P1, [R12+URZ+0x20], R7 ;  /* 0x000020070c0095a7 */ /* 0x000e64000802007f */
[----:B-1----:R-:W-:Y:S05]  /*c070*/  @!P1 BRA `(.L_x_292) ;  /* 0xfffffffc00f09947 */ /* 0x002fea000383ffff */
[----:B------:R-:W-:Y:S05]  /*c080*/  BRA `(.L_x_312) ;  /* 0xfffffff000787947 */ /* 0x000fea000383ffff */
.L_x_301:
[----:B------:R-:W-:Y:S01]  /*c090*/  BSSY B0, `(.L_x_313) ;  /* 0x0000006000007945 */ /* 0x000fe20003800000 */
[----:B------:R-:W-:-:S07]  /*c0a0*/  IMAD.MOV.U32 R15, RZ, RZ, -0x1 ;  /* 0xffffffffff0f7424 */ /* 0x000fce00078e00ff */
[----:B------:R-:W-:Y:S05]  /*c0b0*/  WARPSYNC.COLLECTIVE R15, `(.L_x_314) ;  /* 0x000000000f0c7348 */ /* 0x000fea0003c00000 */
[----:B------:R-:W-:Y:S02]  /*c0c0*/  ELECT P6, UR62, PT ;  /* 0x00000000003e782f */ /* 0x000fe400038c0000 */
[----:B------:R-:W-:Y:S01]  /*c0d0*/  MOV R14, UR62 ;  /* 0x0000003e000e7c02 */ /* 0x000fe20008000f00 */
[----:B------:R-:W-:Y:S10]  /*c0e0*/  ENDCOLLECTIVE ;  /* 0x000000000000791b */ /* 0x000ff40003800000 */
.L_x_314:
[----:B------:R-:W-:Y:S05]  /*c0f0*/  BSYNC B0 ;  /* 0x0000000000007941 */ /* 0x000fea0003800000 */
.L_x_313:
[----:B------:R-:W-:Y:S05]  /*c100*/  BRA `(.L_x_315) ;  /* 0xfffffff800cc7947 */ /* 0x000fea000383ffff */
.L_x_305:
[----:B0-----:R0:W1:Y:S02]  /*c110*/  SYNCS.PHASECHK.TRANS64.TRYWAIT P0, [R7+URZ], R4 ;  /* 0x00000004070075a7 */ /* 0x001064000800017f */
[----:B-1----:R-:W-:Y:S05]  /*c120*/  @!P0 NANOSLEEP.SYNCS 0x989680 ;  /* 0x009896800000895d */ /* 0x002fea0003900000 */
[----:B------:R-:W1:Y:S02]  /*c130*/  @!P0 SYNCS.PHASECHK.TRANS64 P0, [R7+URZ], R4 ;  /* 0x00000004070085a7 */ /* 0x000e64000800007f */
[----:B-1----:R-:W-:Y:S05]  /*c140*/  @!P0 BRA `(.L_x_305) ;  /* 0xfffffffc00f08947 */ /* 0x002fea000383ffff */
[----:B------:R-:W-:Y:S05]  /*c150*/  BRA `(.L_x_316) ;  /* 0xfffffffc000c7947 */ /* 0x000fea000383ffff */
.L_x_306:
[----:B0-----:R0:W1:Y:S02]  /*c160*/  SYNCS.PHASECHK.TRANS64.TRYWAIT P0, [R6+URZ], R3 ;  /* 0x00000003060075a7 */ /* 0x001064000800017f */
[----:B-1----:R-:W-:Y:S05]  /*c170*/  @!P0 NANOSLEEP.SYNCS 0x989680 ;  /* 0x009896800000895d */ /* 0x002fea0003900000 */
[----:B------:R-:W1:Y:S02]  /*c180*/  @!P0 SYNCS.PHASECHK.TRANS64 P0, [R6+URZ], R3 ;  /* 0x00000003060085a7 */ /* 0x000e64000800007f */
[----:B-1----:R-:W-:Y:S05]  /*c190*/  @!P0 BRA `(.L_x_306) ;  /* 0xfffffffc00f08947 */ /* 0x002fea000383ffff */
[----:B------:R-:W-:Y:S05]  /*c1a0*/  BRA `(.L_x_317) ;  /* 0xfffffffc001c7947 */ /* 0x000fea000383ffff */
.L_x_307:
[----:B-1----:R1:W2:Y:S02]  /*c1b0*/  SYNCS.PHASECHK.TRANS64.TRYWAIT P0, [R7+URZ], R4 ;  /* 0x00000004070075a7 */ /* 0x0022a4000800017f */
[----:B--2---:R-:W-:Y:S05]  /*c1c0*/  @!P0 NANOSLEEP.SYNCS 0x989680 ;  /* 0x009896800000895d */ /* 0x004fea0003900000 */
[----:B------:R-:W2:Y:S02]  /*c1d0*/  @!P0 SYNCS.PHASECHK.TRANS64 P0, [R7+URZ], R4 ;  /* 0x00000004070085a7 */ /* 0x000ea4000800007f */
[----:B--2---:R-:W-:Y:S05]  /*c1e0*/  @!P0 BRA `(.L_x_307) ;  /* 0xfffffffc00f08947 */ /* 0x004fea000383ffff */
[----:B------:R-:W-:Y:S05]  /*c1f0*/  BRA `(.L_x_318) ;  /* 0xfffffffc00247947 */ /* 0x000fea000383ffff */
.L_x_319:
[----:B------:R-:W-:-:S00]  /*c200*/  BRA `(.L_x_319) ;  /* 0xfffffffc00fc7947 */ /* 0x000fc0000383ffff */
[----:B------:R-:W-:-:S00]  /*c210*/  NOP ;  /* 0x0000000000007918 */ /* 0x000fc00000000000 */
        /* <DEDUP_REMOVED lines=14> */
.L_x_320:


//--------------------- .nv.global.init           --------------------------
	.section	.nv.global.init,"aw",@progbits
.nv.global.init:
	.type		$str$22,@object
	.size		$str$22,($str$23 - $str$22)
$str$22:
        /*0000*/ 	.byte	0x6b, 0x5f, 0x74, 0x69, 0x6c, 0x65, 0x5f, 0x63, 0x6f, 0x75, 0x6e, 0x74, 0x20, 0x3e, 0x3d, 0x20
        /*0010*/ 	.byte	0x31, 0x00
	.type		$str$23,@object
	.size		$str$23,(__unnamed_1 - $str$23)
$str$23:
        /*0012*/ 	.byte	0x2f, 0x74, 0x6d, 0x70, 0x2f, 0x63, 0x75, 0x74, 0x6c, 0x61, 0x73, 0x73, 0x5f, 0x73, 0x77, 0x65
        /*0022*/ 	.byte	0x65, 0x70, 0x5f, 0x73, 0x72, 0x63, 0x2f, 0x69, 0x6e, 0x63, 0x6c, 0x75, 0x64, 0x65, 0x2f, 0x63
        /*0032*/ 	.byte	0x75, 0x74, 0x6c, 0x61, 0x73, 0x73, 0x2f, 0x67, 0x65, 0x6d, 0x6d, 0x2f, 0x63, 0x6f, 0x6c, 0x6c
        /*0042*/ 	.byte	0x65, 0x63, 0x74, 0x69, 0x76, 0x65, 0x2f, 0x73, 0x6d, 0x39, 0x30, 0x5f, 0x6d, 0x6d, 0x61, 0x5f
        /*0052*/ 	.byte	0x74, 0x6d, 0x61, 0x5f, 0x67, 0x6d, 0x6d, 0x61, 0x5f, 0x73, 0x73, 0x5f, 0x77, 0x61, 0x72, 0x70
        /*0062*/ 	.byte	0x73, 0x70, 0x65, 0x63, 0x69, 0x61, 0x6c, 0x69, 0x7a, 0x65, 0x64, 0x2e, 0x68, 0x70, 0x70, 0x00
	.type		__unnamed_1,@object
	.size		__unnamed_1,(.L_0 - __unnamed_1)
__unnamed_1:
        /*0072*/ 	.byte	0x76, 0x6f, 0x69, 0x64, 0x20, 0x63, 0x75, 0x74, 0x6c, 0x61, 0x73, 0x73, 0x3a, 0x3a, 0x67, 0x65
        /* <DEDUP_REMOVED lines=180> */
        /*0bc2*/ 	.byte	0x6e, 0x74, 0x69, 0x74, 0x79, 0x5d, 0x00
.L_0:


//--------------------- .nv.shared._ZN7cutlass13device_kernelINS_4gemm6kernel13GemmUniversalIN4cute5tupleIJiiiiEEENS1_10collective13CollectiveMmaINS1_34MainloopSm90TmaGmmaWarpSpecializedILi4ENS5_IJNS4_1CILi1EEESB_SB_EEENS1_35KernelTmaWarpSpecializedCooperativeEEENS5_IJNSA_ILi256EEENSA_ILi128EEENSA_ILi32EEEEEENS_10bfloat16_tENS5_IJlSB_lEEESJ_SK_NS4_8TiledMMAINS4_8MMA_AtomIJNS4_4SM904GMMA28MMA_64x128x16_F32BF16BF16_SSILNSO_5MajorE0ELSQ_0ELNSO_7ScaleInE1ELSR_1EEEEEENS4_6LayoutINS5_IJNSA_ILi2EEESB_SB_EEENS5_IJSB_NSA_ILi0EEESX_EEEEENS5_IJNS4_10UnderscoreES10_S10_EEEEENS4_13SM90_TMA_LOADENS4_14ComposedLayoutINS4_7SwizzleILi2ELi4ELi3EEENS4_18smem_ptr_flag_bitsILi16EEENSU_INS5_IJNSA_ILi8EEESH_EEENS5_IJSH_SB_EEEEEEEvNS4_8identityES13_S1D_vS1E_EENS_8epilogue10collective6detail29Sm90TmaWarpSpecializedAdapterINS1H_15DefaultEpilogueISJ_SK_SK_NS1G_6thread17LinearCombinationISJ_Li1EffLNS1L_9ScaleType4KindE0ELNS_15FloatRoundStyleE2ESJ_EENS1_15EpilogueDefaultEEEEEvvEEEEvNT_6ParamsE --------------------------
	.section	.nv.shared._ZN7cutlass13device_kernelINS_4gemm6kernel13GemmUniversalIN4cute5tupleIJiiiiEEENS1_10collective13CollectiveMmaINS1_34MainloopSm90TmaGmmaWarpSpecializedILi4ENS5_IJNS4_1CILi1EEESB_SB_EEENS1_35KernelTmaWarpSpecializedCooperativeEEENS5_IJNSA_ILi256EEENSA_ILi128EEENSA_ILi32EEEEEENS_10bfloat16_tENS5_IJlSB_lEEESJ_SK_NS4_8TiledMMAINS4_8MMA_AtomIJNS4_4SM904GMMA28MMA_64x128x16_F32BF16BF16_SSILNSO_5MajorE0ELSQ_0ELNSO_7ScaleInE1ELSR_1EEEEEENS4_6LayoutINS5_IJNSA_ILi2EEESB_SB_EEENS5_IJSB_NSA_ILi0EEESX_EEEEENS5_IJNS4_10UnderscoreES10_S10_EEEEENS4_13SM90_TMA_LOADENS4_14ComposedLayoutINS4_7SwizzleILi2ELi4ELi3EEENS4_18smem_ptr_flag_bitsILi16EEENSU_INS5_IJNSA_ILi8EEESH_EEENS5_IJSH_SB_EEEEEEEvNS4_8identityES13_S1D_vS1E_EENS_8epilogue10collective6detail29Sm90TmaWarpSpecializedAdapterINS1H_15DefaultEpilogueISJ_SK_SK_NS1G_6thread17LinearCombinationISJ_Li1EffLNS1L_9ScaleType4KindE0ELNS_15FloatRoundStyleE2ESJ_EENS1_15EpilogueDefaultEEEEEvvEEEEvNT_6ParamsE,"aw",@nobits
	.sectionflags	@""
	.align	16
	.zero		1024


//--------------------- .nv.shared.reserved.0     --------------------------
	.section	.nv.shared.reserved.0,"aw",@nobits
	.weak		__nv_reservedSMEM_offset_0_alias
	.size		__nv_reservedSMEM_offset_0_alias, 0, 0
	.other		__nv_reservedSMEM_offset_0_alias,@"STO_CUDA_RESERVED_SHARED STV_DEFAULT"
__nv_reservedSMEM_offset_0_alias:
	.zero		0


//--------------------- .nv.global                --------------------------
	.section	.nv.global,"aw",@nobits
.nv.global:
	.type		_ZN40_INTERNAL_7531877b_4_k_cu_fc4e82d1_165444cute1_E,@object
	.size		_ZN40_INTERNAL_7531877b_4_k_cu_fc4e82d1_165444cute1_E,(_ZN40_INTERNAL_7531877b_4_k_cu_fc4e82d1_165444cuda3std3__45__cpo6cbeginE - _ZN40_INTERNAL_7531877b_4_k_cu_fc4e82d1_165444cute1_E)
_ZN40_INTERNAL_7531877b_4_k_cu_fc4e82d1_165444cute1_E:
	.zero		1
	.type		_ZN40_INTERNAL_7531877b_4_k_cu_fc4e82d1_165444cuda3std3__45__cpo6cbeginE,@object
	.size		_ZN40_INTERNAL_7531877b_4_k_cu_fc4e82d1_165444cuda3std3__45__cpo6cbeginE,(_ZN40_INTERNAL_7531877b_4_k_cu_fc4e82d1_165444cuda3std3__48in_placeE - _ZN40_INTERNAL_7531877b_4_k_cu_fc4e82d1_165444cuda3std3__45__cpo6cbeginE)
_ZN40_INTERNAL_7531877b_4_k_cu_fc4e82d1_165444cuda3std3__45__cpo6cbeginE:
	.zero		1
	.type		_ZN40_INTERNAL_7531877b_4_k_cu_fc4e82d1_165444cuda3std3__48in_placeE,@object
	.size		_ZN40_INTERNAL_7531877b_4_k_cu_fc4e82d1_165444cuda3std3__48in_placeE,(_ZN40_INTERNAL_7531877b_4_k_cu_fc4e82d1_165444cuda3std6ranges3__45__cpo9iter_moveE - _ZN40_INTERNAL_7531877b_4_k_cu_fc4e82d1_165444cuda3std3__48in_placeE)
_ZN40_INTERNAL_7531877b_4_k_cu_fc4e82d1_165444cuda3std3__48in_placeE:
	.zero		1
	.type		_ZN40_INTERNAL_7531877b_4_k_cu_fc4e82d1_165444cuda3std6ranges3__45__cpo9iter_moveE,@object
	.size		_ZN40_INTERNAL_7531877b_4_k_cu_fc4e82d1_165444cuda3std6ranges3__45__cpo9iter_moveE,(_ZN40_INTERNAL_7531877b_4_k_cu_fc4e82d1_165444cuda3std3__45__cpo5beginE - _ZN40_INTERNAL_7531877b_4_k_cu_fc4e82d1_165444cuda3std6ranges3__45__cpo9iter_moveE)
_ZN40_INTERNAL_7531877b_4_k_cu_fc4e82d1_165444cuda3std6ranges3__45__cpo9iter_moveE:
	.zero		1
	.type		_ZN40_INTERNAL_7531877b_4_k_cu_fc4e82d1_165444cuda3std3__45__cpo5beginE,@object
	.size		_ZN40_INTERNAL_7531877b_4_k_cu_fc4e82d1_165444cuda3std3__45__cpo5beginE,(_ZN40_INTERNAL_7531877b_4_k_cu_fc4e82d1_165444cuda3std3__442_GLOBAL__N__7531877b_4_k_cu_fc4e82d1_165446ignoreE - _ZN40_INTERNAL_7531877b_4_k_cu_fc4e82d1_165444cuda3std3__45__cpo5beginE)
_ZN40_INTERNAL_7531877b_4_k_cu_fc4e82d1_165444cuda3std3__45__cpo5beginE:
	.zero		1
	.type		_ZN40_INTERNAL_7531877b_4_k_cu_fc4e82d1_165444cuda3std3__442_GLOBAL__N__7531877b_4_k_cu_fc4e82d1_165446ignoreE,@object
	.size		_ZN40_INTERNAL_7531877b_4_k_cu_fc4e82d1_165444cuda3std3__442_GLOBAL__N__7531877b_4_k_cu_fc4e82d1_165446ignoreE,(_ZN40_INTERNAL_7531877b_4_k_cu_fc4e82d1_165444cute7productE - _ZN40_INTERNAL_7531877b_4_k_cu_fc4e82d1_165444cuda3std3__442_GLOBAL__N__7531877b_4_k_cu_fc4e82d1_165446ignoreE)
_ZN40_INTERNAL_7531877b_4_k_cu_fc4e82d1_165444cuda3std3__442_GLOBAL__N__7531877b_4_k_cu_fc4e82d1_165446ignoreE:
	.zero		1
	.type		_ZN40_INTERNAL_7531877b_4_k_cu_fc4e82d1_165444cute7productE,@object
	.size		_ZN40_INTERNAL_7531877b_4_k_cu_fc4e82d1_165444cute7productE,(_ZN40_INTERNAL_7531877b_4_k_cu_fc4e82d1_165444cuda3std3__45__cpo3endE - _ZN40_INTERNAL_7531877b_4_k_cu_fc4e82d1_165444cute7productE)
_ZN40_INTERNAL_7531877b_4_k_cu_fc4e82d1_165444cute7productE:
	.zero		1
	.type		_ZN40_INTERNAL_7531877b_4_k_cu_fc4e82d1_165444cuda3std3__45__cpo3endE,@object
	.size		_ZN40_INTERNAL_7531877b_4_k_cu_fc4e82d1_165444cuda3std3__45__cpo3endE,(_ZN40_INTERNAL_7531877b_4_k_cu_fc4e82d1_165444cuda3std3__419piecewise_constructE - _ZN40_INTERNAL_7531877b_4_k_cu_fc4e82d1_165444cuda3std3__45__cpo3endE)
_ZN40_INTERNAL_7531877b_4_k_cu_fc4e82d1_165444cuda3std3__45__cpo3endE:
	.zero		1
	.type		_ZN40_INTERNAL_7531877b_4_k_cu_fc4e82d1_165444cuda3std3__419piecewise_constructE,@object
	.size		_ZN40_INTERNAL_7531877b_4_k_cu_fc4e82d1_165444cuda3std3__419piecewise_constructE,(_ZN40_INTERNAL_7531877b_4_k_cu_fc4e82d1_165444cuda3std3__45__cpo4cendE - _ZN40_INTERNAL_7531877b_4_k_cu_fc4e82d1_165444cuda3std3__419piecewise_constructE)
_ZN40_INTERNAL_7531877b_4_k_cu_fc4e82d1_165444cuda3std3__419piecewise_constructE:
	.zero		1
	.type		_ZN40_INTERNAL_7531877b_4_k_cu_fc4e82d1_165444cuda3std3__45__cpo4cendE,@object
	.size		_ZN40_INTERNAL_7531877b_4_k_cu_fc4e82d1_165444cuda3std3__45__cpo4cendE,(_ZN40_INTERNAL_7531877b_4_k_cu_fc4e82d1_165444cuda3std6ranges3__45__cpo4swapE - _ZN40_INTERNAL_7531877b_4_k_cu_fc4e82d1_165444cuda3std3__45__cpo4cendE)
_ZN40_INTERNAL_7531877b_4_k_cu_fc4e82d1_165444cuda3std3__45__cpo4cendE:
	.zero		1
	.type		_ZN40_INTERNAL_7531877b_4_k_cu_fc4e82d1_165444cuda3std6ranges3__45__cpo4swapE,@object
	.size		_ZN40_INTERNAL_7531877b_4_k_cu_fc4e82d1_165444cuda3std6ranges3__45__cpo4swapE,(.L_8 - _ZN40_INTERNAL_7531877b_4_k_cu_fc4e82d1_165444cuda3std6ranges3__45__cpo4swapE)
_ZN40_INTERNAL_7531877b_4_k_cu_fc4e82d1_165444cuda3std6ranges3__45__cpo4swapE:
	.zero		1
.L_8:


//--------------------- .nv.constant0._ZN7cutlass13device_kernelINS_4gemm6kernel13GemmUniversalIN4cute5tupleIJiiiiEEENS1_10collective13CollectiveMmaINS1_34MainloopSm90TmaGmmaWarpSpecializedILi4ENS5_IJNS4_1CILi1EEESB_SB_EEENS1_35KernelTmaWarpSpecializedCooperativeEEENS5_IJNSA_ILi256EEENSA_ILi128EEENSA_ILi32EEEEEENS_10bfloat16_tENS5_IJlSB_lEEESJ_SK_NS4_8TiledMMAINS4_8MMA_AtomIJNS4_4SM904GMMA28MMA_64x128x16_F32BF16BF16_SSILNSO_5MajorE0ELSQ_0ELNSO_7ScaleInE1ELSR_1EEEEEENS4_6LayoutINS5_IJNSA_ILi2EEESB_SB_EEENS5_IJSB_NSA_ILi0EEESX_EEEEENS5_IJNS4_10UnderscoreES10_S10_EEEEENS4_13SM90_TMA_LOADENS4_14ComposedLayoutINS4_7SwizzleILi2ELi4ELi3EEENS4_18smem_ptr_flag_bitsILi16EEENSU_INS5_IJNSA_ILi8EEESH_EEENS5_IJSH_SB_EEEEEEEvNS4_8identityES13_S1D_vS1E_EENS_8epilogue10collective6detail29Sm90TmaWarpSpecializedAdapterINS1H_15DefaultEpilogueISJ_SK_SK_NS1G_6thread17LinearCombinationISJ_Li1EffLNS1L_9ScaleType4KindE0ELNS_15FloatRoundStyleE2ESJ_EENS1_15EpilogueDefaultEEEEEvvEEEEvNT_6ParamsE --------------------------
	.section	.nv.constant0._ZN7cutlass13device_kernelINS_4gemm6kernel13GemmUniversalIN4cute5tupleIJiiiiEEENS1_10collective13CollectiveMmaINS1_34MainloopSm90TmaGmmaWarpSpecializedILi4ENS5_IJNS4_1CILi1EEESB_SB_EEENS1_35KernelTmaWarpSpecializedCooperativeEEENS5_IJNSA_ILi256EEENSA_ILi128EEENSA_ILi32EEEEEENS_10bfloat16_tENS5_IJlSB_lEEESJ_SK_NS4_8TiledMMAINS4_8MMA_AtomIJNS4_4SM904GMMA28MMA_64x128x16_F32BF16BF16_SSILNSO_5MajorE0ELSQ_0ELNSO_7ScaleInE1ELSR_1EEEEEENS4_6LayoutINS5_IJNSA_ILi2EEESB_SB_EEENS5_IJSB_NSA_ILi0EEESX_EEEEENS5_IJNS4_10UnderscoreES10_S10_EEEEENS4_13SM90_TMA_LOADENS4_14ComposedLayoutINS4_7SwizzleILi2ELi4ELi3EEENS4_18smem_ptr_flag_bitsILi16EEENSU_INS5_IJNSA_ILi8EEESH_EEENS5_IJSH_SB_EEEEEEEvNS4_8identityES13_S1D_vS1E_EENS_8epilogue10collective6detail29Sm90TmaWarpSpecializedAdapterINS1H_15DefaultEpilogueISJ_SK_SK_NS1G_6thread17LinearCombinationISJ_Li1EffLNS1L_9ScaleType4KindE0ELNS_15FloatRoundStyleE2ESJ_EENS1_15EpilogueDefaultEEEEEvvEEEEvNT_6ParamsE,"a",@progbits
	.sectionflags	@""
	.align	4
.nv.constant0._ZN7cutlass13device_kernelINS_4gemm6kernel13GemmUniversalIN4cute5tupleIJiiiiEEENS1_10collective13CollectiveMmaINS1_34MainloopSm90TmaGmmaWarpSpecializedILi4ENS5_IJNS4_1CILi1EEESB_SB_EEENS1_35KernelTmaWarpSpecializedCooperativeEEENS5_IJNSA_ILi256EEENSA_ILi128EEENSA_ILi32EEEEEENS_10bfloat16_tENS5_IJlSB_lEEESJ_SK_NS4_8TiledMMAINS4_8MMA_AtomIJNS4_4SM904GMMA28MMA_64x128x16_F32BF16BF16_SSILNSO_5MajorE0ELSQ_0ELNSO_7ScaleInE1ELSR_1EEEEEENS4_6LayoutINS5_IJNSA_ILi2EEESB_SB_EEENS5_IJSB_NSA_ILi0EEESX_EEEEENS5_IJNS4_10UnderscoreES10_S10_EEEEENS4_13SM90_TMA_LOADENS4_14ComposedLayoutINS4_7SwizzleILi2ELi4ELi3EEENS4_18smem_ptr_flag_bitsILi16EEENSU_INS5_IJNSA_ILi8EEESH_EEENS5_IJSH_SB_EEEEEEEvNS4_8identityES13_S1D_vS1E_EENS_8epilogue10collective6detail29Sm90TmaWarpSpecializedAdapterINS1H_15DefaultEpilogueISJ_SK_SK_NS1G_6thread17LinearCombinationISJ_Li1EffLNS1L_9ScaleType4KindE0ELNS_15FloatRoundStyleE2ESJ_EENS1_15EpilogueDefaultEEEEEvvEEEEvNT_6ParamsE:
	.zero		1664


//--------------------- SYMBOLS --------------------------

	.type		.nv.reservedSmem.offset0,@object
	.size		.nv.reservedSmem.offset0,0x4
	.type		__assertfail,@function
